	.target	sm_100a

	.elftype	@"ET_EXEC"


//--------------------- .note.nv.tkinfo           --------------------------
	.section	.note.nv.tkinfo,"",@"SHT_NOTE"
	.sectionflags	@"SHF_NOTE_NV_TKINFO"
	.tkinfo
        /*0018*/ 	.word	0x00000002
        /*0030*/ 	.string	""
        /*0030*/ 	.string	"ptxas"
        /*0030*/ 	.string	"Cuda compilation tools, release 13.0, V13.0.88"
        /*0030*/ 	.string	"Build cuda_13.0.r13.0/compiler.36424714_0"
        /*0030*/ 	.string	"-arch sm_100a -m 64 "



//--------------------- .note.nv.cuinfo           --------------------------
	.section	.note.nv.cuinfo,"",@"SHT_NOTE"
	.sectionflags	@"SHF_NOTE_NV_CUINFO"
        /*0018*/ 	.short	0x0002
        /*001a*/ 	.short	0x0064
        /*001c*/ 	.short	0x0082
	.zero		2


//--------------------- .nv.info                  --------------------------
	.section	.nv.info,"",@"SHT_CUDA_INFO"
	.align	4


	//----- nvinfo : EIATTR_REGCOUNT
	.align		4
        /*0000*/ 	.byte	0x04, 0x2f
        /*0002*/ 	.short	(.L_19 - .L_18)
	.align		4
.L_18:
        /*0004*/ 	.word	index@(_ZN7cutlass13device_kernelINS_4gemm6kernel13GemmUniversalIN4cute5tupleIJiiiiEEENS1_10collective13CollectiveMmaINS1_35MainloopSm100TmaUmmaWarpSpecializedILi2ELi2ELi4ENS5_IJNS4_1CILi4EEENSA_ILi1EEESC_EEEEENS5_IJNSA_ILi256EEENSA_ILi64EEENSA_ILi128EEEEEEfNS5_IJlSC_lEEEfSJ_NS4_8TiledMMAINS4_8MMA_AtomIJNS4_23SM100_MMA_TF32_2x1SM_SSINS_10tfloat32_tESN_fLi256ELi64ELNS4_4UMMA5MajorE0ELSP_0ELNSO_7ScaleInE0ELSQ_0EEEEEENS4_6LayoutINS5_IJSC_SC_SC_EEENS5_IJNSA_ILi0EEESV_SV_EEEEENS5_IJNS4_10UnderscoreESY_SY_EEEEENS4_18SM100_TMA_2SM_LOADENS4_14ComposedLayoutINS4_7SwizzleILi3ELi4ELi3EEENS4_18smem_ptr_flag_bitsILi32EEENST_INS5_IJNSA_ILi8EEENSA_ILi32EEEEEENS5_IJS18_SC_EEEEEEEvNS4_8identityENS4_28SM100_TMA_2SM_LOAD_MULTICASTES1C_vS1D_EENS_8epilogue10collective18CollectiveEpilogueINS1G_23Sm100TmaWarpSpecializedILi4ELi2ELi16ELb1ELb0EEEJNS5_IJSH_SG_SH_EEENS5_IJNST_ISH_SC_EENST_INSA_ILi16EEESC_EEEEEfSJ_fSJ_NS1G_6fusion15FusionCallbacksIS1K_NS1Q_17LinearCombinationIffffLNS_15FloatRoundStyleE2EEES1L_S1P_JEEENS4_5SM1004TMEM4LOAD26SM100_TMEM_LOAD_32dp32b16xENS4_13SM90_TMA_LOADENS12_INS13_ILi2ELi4ELi3EEES16_NST_INS5_IJS17_S1N_EEENS5_IJS1N_SC_EEEEEEENS4_39AutoVectorizingCopyWithAssumedAlignmentILi128EEENS4_14SM90_TMA_STOREES25_S27_S27_EEEvvEEEEvNT_6ParamsE)
        /*0008*/ 	.word	0x0000004c


	//----- nvinfo : EIATTR_FRAME_SIZE
	.align		4
.L_19:
        /*000c*/ 	.byte	0x04, 0x11
        /*000e*/ 	.short	(.L_21 - .L_20)
	.align		4
.L_20:
        /*0010*/ 	.word	index@($__internal_2_$__cuda_sm10x_tcgen05_guardrail_trap_unallocated_columns_being_dealloced)
        /*0014*/ 	.word	0x00000000


	//----- nvinfo : EIATTR_FRAME_SIZE
	.align		4
.L_21:
        /*0018*/ 	.byte	0x04, 0x11
        /*001a*/ 	.short	(.L_23 - .L_22)
	.align		4
.L_22:
        /*001c*/ 	.word	index@($__internal_1_$__cuda_sm10x_tcgen05_guardrail_trap_phase_invalid_during_alloc)
        /*0020*/ 	.word	0x00000000


	//----- nvinfo : EIATTR_FRAME_SIZE
	.align		4
.L_23:
        /*0024*/ 	.byte	0x04, 0x11
        /*0026*/ 	.short	(.L_25 - .L_24)
	.align		4
.L_24:
        /*0028*/ 	.word	index@($__internal_0_$__cuda_sm10x_tcgen05_guardrail_trap_col_being_dealloced_not_returned_by_alloc)
        /*002c*/ 	.word	0x00000000


	//----- nvinfo : EIATTR_FRAME_SIZE
	.align		4
.L_25:
        /*0030*/ 	.byte	0x04, 0x11
        /*0032*/ 	.short	(.L_27 - .L_26)
	.align		4
.L_26:
        /*0034*/ 	.word	index@(_ZN7cutlass13device_kernelINS_4gemm6kernel13GemmUniversalIN4cute5tupleIJiiiiEEENS1_10collective13CollectiveMmaINS1_35MainloopSm100TmaUmmaWarpSpecializedILi2ELi2ELi4ENS5_IJNS4_1CILi4EEENSA_ILi1EEESC_EEEEENS5_IJNSA_ILi256EEENSA_ILi64EEENSA_ILi128EEEEEEfNS5_IJlSC_lEEEfSJ_NS4_8TiledMMAINS4_8MMA_AtomIJNS4_23SM100_MMA_TF32_2x1SM_SSINS_10tfloat32_tESN_fLi256ELi64ELNS4_4UMMA5MajorE0ELSP_0ELNSO_7ScaleInE0ELSQ_0EEEEEENS4_6LayoutINS5_IJSC_SC_SC_EEENS5_IJNSA_ILi0EEESV_SV_EEEEENS5_IJNS4_10UnderscoreESY_SY_EEEEENS4_18SM100_TMA_2SM_LOADENS4_14ComposedLayoutINS4_7SwizzleILi3ELi4ELi3EEENS4_18smem_ptr_flag_bitsILi32EEENST_INS5_IJNSA_ILi8EEENSA_ILi32EEEEEENS5_IJS18_SC_EEEEEEEvNS4_8identityENS4_28SM100_TMA_2SM_LOAD_MULTICASTES1C_vS1D_EENS_8epilogue10collective18CollectiveEpilogueINS1G_23Sm100TmaWarpSpecializedILi4ELi2ELi16ELb1ELb0EEEJNS5_IJSH_SG_SH_EEENS5_IJNST_ISH_SC_EENST_INSA_ILi16EEESC_EEEEEfSJ_fSJ_NS1G_6fusion15FusionCallbacksIS1K_NS1Q_17LinearCombinationIffffLNS_15FloatRoundStyleE2EEES1L_S1P_JEEENS4_5SM1004TMEM4LOAD26SM100_TMEM_LOAD_32dp32b16xENS4_13SM90_TMA_LOADENS12_INS13_ILi2ELi4ELi3EEES16_NST_INS5_IJS17_S1N_EEENS5_IJS1N_SC_EEEEEEENS4_39AutoVectorizingCopyWithAssumedAlignmentILi128EEENS4_14SM90_TMA_STOREES25_S27_S27_EEEvvEEEEvNT_6ParamsE)
        /*0038*/ 	.word	0x00000000


	//----- nvinfo : EIATTR_MIN_STACK_SIZE
	.align		4
.L_27:
        /*003c*/ 	.byte	0x04, 0x12
        /*003e*/ 	.short	(.L_29 - .L_28)
	.align		4
.L_28:
        /*0040*/ 	.word	index@(_ZN7cutlass13device_kernelINS_4gemm6kernel13GemmUniversalIN4cute5tupleIJiiiiEEENS1_10collective13CollectiveMmaINS1_35MainloopSm100TmaUmmaWarpSpecializedILi2ELi2ELi4ENS5_IJNS4_1CILi4EEENSA_ILi1EEESC_EEEEENS5_IJNSA_ILi256EEENSA_ILi64EEENSA_ILi128EEEEEEfNS5_IJlSC_lEEEfSJ_NS4_8TiledMMAINS4_8MMA_AtomIJNS4_23SM100_MMA_TF32_2x1SM_SSINS_10tfloat32_tESN_fLi256ELi64ELNS4_4UMMA5MajorE0ELSP_0ELNSO_7ScaleInE0ELSQ_0EEEEEENS4_6LayoutINS5_IJSC_SC_SC_EEENS5_IJNSA_ILi0EEESV_SV_EEEEENS5_IJNS4_10UnderscoreESY_SY_EEEEENS4_18SM100_TMA_2SM_LOADENS4_14ComposedLayoutINS4_7SwizzleILi3ELi4ELi3EEENS4_18smem_ptr_flag_bitsILi32EEENST_INS5_IJNSA_ILi8EEENSA_ILi32EEEEEENS5_IJS18_SC_EEEEEEEvNS4_8identityENS4_28SM100_TMA_2SM_LOAD_MULTICASTES1C_vS1D_EENS_8epilogue10collective18CollectiveEpilogueINS1G_23Sm100TmaWarpSpecializedILi4ELi2ELi16ELb1ELb0EEEJNS5_IJSH_SG_SH_EEENS5_IJNST_ISH_SC_EENST_INSA_ILi16EEESC_EEEEEfSJ_fSJ_NS1G_6fusion15FusionCallbacksIS1K_NS1Q_17LinearCombinationIffffLNS_15FloatRoundStyleE2EEES1L_S1P_JEEENS4_5SM1004TMEM4LOAD26SM100_TMEM_LOAD_32dp32b16xENS4_13SM90_TMA_LOADENS12_INS13_ILi2ELi4ELi3EEES16_NST_INS5_IJS17_S1N_EEENS5_IJS1N_SC_EEEEEEENS4_39AutoVectorizingCopyWithAssumedAlignmentILi128EEENS4_14SM90_TMA_STOREES25_S27_S27_EEEvvEEEEvNT_6ParamsE)
        /*0044*/ 	.word	0x00000000
.L_29:


//--------------------- .nv.compat                --------------------------
	.section	.nv.compat,"",@"SHT_CUDA_COMPAT_INFO"
	.align	4
        /*0000*/ 	.byte	0x02, 0x09, 0x01, 0x00, 0x02, 0x02, 0x02, 0x00, 0x02, 0x05, 0x05, 0x00, 0x03, 0x07, 0x01, 0x01
        /*0010*/ 	.byte	0x02, 0x03, 0x01, 0x00, 0x02, 0x06, 0x01, 0x00, 0x04, 0x0b, 0x08, 0x00, 0x09, 0x00, 0x00, 0x00
        /*0020*/ 	.byte	0x00, 0x00, 0x00, 0x00


//--------------------- .nv.info._ZN7cutlass13device_kernelINS_4gemm6kernel13GemmUniversalIN4cute5tupleIJiiiiEEENS1_10collective13CollectiveMmaINS1_35MainloopSm100TmaUmmaWarpSpecializedILi2ELi2ELi4ENS5_IJNS4_1CILi4EEENSA_ILi1EEESC_EEEEENS5_IJNSA_ILi256EEENSA_ILi64EEENSA_ILi128EEEEEEfNS5_IJlSC_lEEEfSJ_NS4_8TiledMMAINS4_8MMA_AtomIJNS4_23SM100_MMA_TF32_2x1SM_SSINS_10tfloat32_tESN_fLi256ELi64ELNS4_4UMMA5MajorE0ELSP_0ELNSO_7ScaleInE0ELSQ_0EEEEEENS4_6LayoutINS5_IJSC_SC_SC_EEENS5_IJNSA_ILi0EEESV_SV_EEEEENS5_IJNS4_10UnderscoreESY_SY_EEEEENS4_18SM100_TMA_2SM_LOADENS4_14ComposedLayoutINS4_7SwizzleILi3ELi4ELi3EEENS4_18smem_ptr_flag_bitsILi32EEENST_INS5_IJNSA_ILi8EEENSA_ILi32EEEEEENS5_IJS18_SC_EEEEEEEvNS4_8identityENS4_28SM100_TMA_2SM_LOAD_MULTICASTES1C_vS1D_EENS_8epilogue10collective18CollectiveEpilogueINS1G_23Sm100TmaWarpSpecializedILi4ELi2ELi16ELb1ELb0EEEJNS5_IJSH_SG_SH_EEENS5_IJNST_ISH_SC_EENST_INSA_ILi16EEESC_EEEEEfSJ_fSJ_NS1G_6fusion15FusionCallbacksIS1K_NS1Q_17LinearCombinationIffffLNS_15FloatRoundStyleE2EEES1L_S1P_JEEENS4_5SM1004TMEM4LOAD26SM100_TMEM_LOAD_32dp32b16xENS4_13SM90_TMA_LOADENS12_INS13_ILi2ELi4ELi3EEES16_NST_INS5_IJS17_S1N_EEENS5_IJS1N_SC_EEEEEEENS4_39AutoVectorizingCopyWithAssumedAlignmentILi128EEENS4_14SM90_TMA_STOREES25_S27_S27_EEEvvEEEEvNT_6ParamsE --------------------------
	.section	.nv.info._ZN7cutlass13device_kernelINS_4gemm6kernel13GemmUniversalIN4cute5tupleIJiiiiEEENS1_10collective13CollectiveMmaINS1_35MainloopSm100TmaUmmaWarpSpecializedILi2ELi2ELi4ENS5_IJNS4_1CILi4EEENSA_ILi1EEESC_EEEEENS5_IJNSA_ILi256EEENSA_ILi64EEENSA_ILi128EEEEEEfNS5_IJlSC_lEEEfSJ_NS4_8TiledMMAINS4_8MMA_AtomIJNS4_23SM100_MMA_TF32_2x1SM_SSINS_10tfloat32_tESN_fLi256ELi64ELNS4_4UMMA5MajorE0ELSP_0ELNSO_7ScaleInE0ELSQ_0EEEEEENS4_6LayoutINS5_IJSC_SC_SC_EEENS5_IJNSA_ILi0EEESV_SV_EEEEENS5_IJNS4_10UnderscoreESY_SY_EEEEENS4_18SM100_TMA_2SM_LOADENS4_14ComposedLayoutINS4_7SwizzleILi3ELi4ELi3EEENS4_18smem_ptr_flag_bitsILi32EEENST_INS5_IJNSA_ILi8EEENSA_ILi32EEEEEENS5_IJS18_SC_EEEEEEEvNS4_8identityENS4_28SM100_TMA_2SM_LOAD_MULTICASTES1C_vS1D_EENS_8epilogue10collective18CollectiveEpilogueINS1G_23Sm100TmaWarpSpecializedILi4ELi2ELi16ELb1ELb0EEEJNS5_IJSH_SG_SH_EEENS5_IJNST_ISH_SC_EENST_INSA_ILi16EEESC_EEEEEfSJ_fSJ_NS1G_6fusion15FusionCallbacksIS1K_NS1Q_17LinearCombinationIffffLNS_15FloatRoundStyleE2EEES1L_S1P_JEEENS4_5SM1004TMEM4LOAD26SM100_TMEM_LOAD_32dp32b16xENS4_13SM90_TMA_LOADENS12_INS13_ILi2ELi4ELi3EEES16_NST_INS5_IJS17_S1N_EEENS5_IJS1N_SC_EEEEEEENS4_39AutoVectorizingCopyWithAssumedAlignmentILi128EEENS4_14SM90_TMA_STOREES25_S27_S27_EEEvvEEEEvNT_6ParamsE,"",@"SHT_CUDA_INFO"
	.sectionflags	@""
	.align	4


	//----- nvinfo : EIATTR_CUDA_API_VERSION
	.align		4
        /*0000*/ 	.byte	0x04, 0x37
        /*0002*/ 	.short	(.L_31 - .L_30)
.L_30:
        /*0004*/ 	.word	0x00000082


	//----- nvinfo : EIATTR_KPARAM_INFO
	.align		4
.L_31:
        /*0008*/ 	.byte	0x04, 0x17
        /*000a*/ 	.short	(.L_33 - .L_32)
.L_32:
        /*000c*/ 	.word	0x00000000
        /*0010*/ 	.short	0x0000
        /*0012*/ 	.short	0x0000
        /*0014*/ 	.byte	0x00, 0xf0, 0x01, 0x20


	//----- nvinfo : EIATTR_AT_ENTRY_FRAGMENTS
	.align		4
.L_33:
        /*0018*/ 	.byte	0x04, 0x4f
        /*001a*/ 	.short	(.L_35 - .L_34)


	//   ....[0]....
.L_34:
        /*001c*/ 	.word	0x00000007


	//----- nvinfo : EIATTR_RESERVED_SMEM_USED
	.align		4
.L_35:
        /*0020*/ 	.byte	0x01, 0x41
	.zero		2


	//----- nvinfo : EIATTR_SPARSE_MMA_MASK
	.align		4
        /*0024*/ 	.byte	0x03, 0x50
        /*0026*/ 	.short	0x0000


	//----- nvinfo : EIATTR_TCGEN05_2CTA_USED
	.align		4
        /*0028*/ 	.byte	0x01, 0x52
	.zero		2


	//----- nvinfo : EIATTR_MAXREG_COUNT
	.align		4
        /*002c*/ 	.byte	0x03, 0x1b
        /*002e*/ 	.short	0x00ff


	//----- nvinfo : EIATTR_NUM_BARRIERS
	.align		4
        /*0030*/ 	.byte	0x02, 0x4c
        /*0032*/ 	.byte	0x07
	.zero		1


	//----- nvinfo : EIATTR_EXTERNS
	.align		4
        /*0034*/ 	.byte	0x04, 0x0f
        /*0036*/ 	.short	(.L_37 - .L_36)


	//   ....[0]....
	.align		4
.L_36:
        /*0038*/ 	.word	index@(__assertfail)


	//----- nvinfo : EIATTR_MERCURY_ISA_VERSION
	.align		4
.L_37:
        /*003c*/ 	.byte	0x03, 0x5f
        /*003e*/ 	.short	0x0101


	//----- nvinfo : EIATTR_INT_WARP_WIDE_INSTR_OFFSETS
	.align		4
        /*0040*/ 	.byte	0x04, 0x31
        /*0042*/ 	.short	(.L_39 - .L_38)


	//   ....[0]....
.L_38:
        /*0044*/ 	.word	0x00000d50


	//   ....[1]....
        /*0048*/ 	.word	0x00000df0


	//   ....[2]....
        /*004c*/ 	.word	0x00004c50


	//   ....[3]....
        /*0050*/ 	.word	0x00004c80


	//   ....[4]....
        /*0054*/ 	.word	0x00004ca0


	//   ....[5]....
        /*0058*/ 	.word	0x00005860


	//   ....[6]....
        /*005c*/ 	.word	0x000058c0


	//   ....[7]....
        /*0060*/ 	.word	0x000059c0


	//   ....[8]....
        /*0064*/ 	.word	0x00005a40


	//   ....[9]....
        /*0068*/ 	.word	0x00005b40


	//   ....[10]....
        /*006c*/ 	.word	0x00005bd0


	//   ....[11]....
        /*0070*/ 	.word	0x00005cd0


	//   ....[12]....
        /*0074*/ 	.word	0x00005d80


	//----- nvinfo : EIATTR_COOP_GROUP_MASK_REGIDS
	.align		4
.L_39:
        /*0078*/ 	.byte	0x04, 0x29
        /*007a*/ 	.short	(.L_41 - .L_40)


	//   ....[0]....
.L_40:
        /*007c*/ 	.word	0xffffffff


	//   ....[1]....
        /*0080*/ 	.word	0xffffffff


	//   ....[2]....
        /*0084*/ 	.word	0xffffffff


	//   ....[3]....
        /*0088*/ 	.word	0xffffffff


	//   ....[4]....
        /*008c*/ 	.word	0xffffffff


	//   ....[5]....
        /*0090*/ 	.word	0xffffffff


	//   ....[6]....
        /*0094*/ 	.word	0xffffffff


	//   ....[7]....
        /*0098*/ 	.word	0xffffffff


	//   ....[8]....
        /*009c*/ 	.word	0xffffffff


	//   ....[9]....
        /*00a0*/ 	.word	0xffffffff


	//   ....[10]....
        /*00a4*/ 	.word	0xffffffff


	//   ....[11]....
        /*00a8*/ 	.word	0xffffffff


	//   ....[12]....
        /*00ac*/ 	.word	0xffffffff


	//   ....[13]....
        /*00b0*/ 	.word	0xffffffff


	//----- nvinfo : EIATTR_COOP_GROUP_INSTR_OFFSETS
	.align		4
.L_41:
        /*00b4*/ 	.byte	0x04, 0x28
        /*00b6*/ 	.short	(.L_43 - .L_42)


	//   ....[0]....
.L_42:
        /*00b8*/ 	.word	0x000000c0


	//   ....[1]....
        /*00bc*/ 	.word	0x00000530


	//   ....[2]....
        /*00c0*/ 	.word	0x000006c0


	//   ....[3]....
        /*00c4*/ 	.word	0x00000850


	//   ....[4]....
        /*00c8*/ 	.word	0x00000940


	//   ....[5]....
        /*00cc*/ 	.word	0x00000aa0


	//   ....[6]....
        /*00d0*/ 	.word	0x00000c30


	//   ....[7]....
        /*00d4*/ 	.word	0x00000e70


	//   ....[8]....
        /*00d8*/ 	.word	0x000026b0


	//   ....[9]....
        /*00dc*/ 	.word	0x00003460


	//   ....[10]....
        /*00e0*/ 	.word	0x00003970


	//   ....[11]....
        /*00e4*/ 	.word	0x00003c20


	//   ....[12]....
        /*00e8*/ 	.word	0x00004b40


	//   ....[13]....
        /*00ec*/ 	.word	0x00004d60


	//----- nvinfo : EIATTR_VRC_CTA_INIT_COUNT
	.align		4
.L_43:
        /*00f0*/ 	.byte	0x02, 0x4a
        /*00f2*/ 	.byte	0x80
	.zero		1


	//----- nvinfo : EIATTR_SYSCALL_OFFSETS
	.align		4
        /*00f4*/ 	.byte	0x04, 0x46
        /*00f6*/ 	.short	(.L_45 - .L_44)


	//   ....[0]....
.L_44:
        /*00f8*/ 	.word	0x000069f0


	//   ....[1]....
        /*00fc*/ 	.word	0x00006ae0


	//   ....[2]....
        /*0100*/ 	.word	0x000072a0


	//   ....[3]....
        /*0104*/ 	.word	0x00007a20


	//   ....[4]....
        /*0108*/ 	.word	0x00008180


	//   ....[5]....
        /*010c*/ 	.word	0x000088e0


	//----- nvinfo : EIATTR_MBARRIER_INSTR_OFFSETS
	.align		4
.L_45:
        /*0110*/ 	.byte	0x04, 0x39
        /*0112*/ 	.short	(.L_47 - .L_46)


	//   ....[0]....
.L_46:
        /*0114*/ 	.word	0x00000670
        /*0118*/ 	.word	0x000000ff
        /*011c*/ 	.word	0x00000000
        /*0120*/ 	.short	0x0100
        /*0122*/ 	.byte	0x04
	.zero		1


	//   ....[1]....
        /*0124*/ 	.word	0x00000680
        /*0128*/ 	.word	0x000000ff
        /*012c*/ 	.word	0x00000010
        /*0130*/ 	.short	0x0100
        /*0132*/ 	.byte	0x04
	.zero		1


	//   ....[2]....
        /*0134*/ 	.word	0x00000690
        /*0138*/ 	.word	0x000000ff
        /*013c*/ 	.word	0x00000008
        /*0140*/ 	.short	0x0100
        /*0142*/ 	.byte	0x04
	.zero		1


	//   ....[3]....
        /*0144*/ 	.word	0x000006a0
        /*0148*/ 	.word	0x000000ff
        /*014c*/ 	.word	0x00000018
        /*0150*/ 	.short	0x0100
        /*0152*/ 	.byte	0x04
	.zero		1


	//   ....[4]....
        /*0154*/ 	.word	0x000007c0
        /*0158*/ 	.word	0x000000ff
        /*015c*/ 	.word	0x00000020
        /*0160*/ 	.short	0x0100
        /*0162*/ 	.byte	0x04
	.zero		1


	//   ....[5]....
        /*0164*/ 	.word	0x000007d0
        /*0168*/ 	.word	0x000000ff
        /*016c*/ 	.word	0x00000040
        /*0170*/ 	.short	0x0100
        /*0172*/ 	.byte	0x04
	.zero		1


	//   ....[6]....
        /*0174*/ 	.word	0x000007e0
        /*0178*/ 	.word	0x000000ff
        /*017c*/ 	.word	0x00000028
        /*0180*/ 	.short	0x0100
        /*0182*/ 	.byte	0x04
	.zero		1


	//   ....[7]....
        /*0184*/ 	.word	0x000007f0
        /*0188*/ 	.word	0x000000ff
        /*018c*/ 	.word	0x00000048
        /*0190*/ 	.short	0x0100
        /*0192*/ 	.byte	0x04
	.zero		1


	//   ....[8]....
        /*0194*/ 	.word	0x00000800
        /*0198*/ 	.word	0x000000ff
        /*019c*/ 	.word	0x00000030
        /*01a0*/ 	.short	0x0100
        /*01a2*/ 	.byte	0x04
	.zero		1


	//   ....[9]....
        /*01a4*/ 	.word	0x00000810
        /*01a8*/ 	.word	0x000000ff
        /*01ac*/ 	.word	0x00000050
        /*01b0*/ 	.short	0x0100
        /*01b2*/ 	.byte	0x04
	.zero		1


	//   ....[10]....
        /*01b4*/ 	.word	0x00000820
        /*01b8*/ 	.word	0x000000ff
        /*01bc*/ 	.word	0x00000038
        /*01c0*/ 	.short	0x0100
        /*01c2*/ 	.byte	0x04
	.zero		1


	//   ....[11]....
        /*01c4*/ 	.word	0x00000830
        /*01c8*/ 	.word	0x000000ff
        /*01cc*/ 	.word	0x00000058
        /*01d0*/ 	.short	0x0100
        /*01d2*/ 	.byte	0x04
	.zero		1


	//   ....[12]....
        /*01d4*/ 	.word	0x00000910
        /*01d8*/ 	.word	0x000000ff
        /*01dc*/ 	.word	0x00000060
        /*01e0*/ 	.short	0x0100
        /*01e2*/ 	.byte	0x06
	.zero		1


	//   ....[13]....
        /*01e4*/ 	.word	0x00000920
        /*01e8*/ 	.word	0x000000ff
        /*01ec*/ 	.word	0x00000068
        /*01f0*/ 	.short	0x0100
        /*01f2*/ 	.byte	0x06
	.zero		1


	//   ....[14]....
        /*01f4*/ 	.word	0x00000a50
        /*01f8*/ 	.word	0x000000ff
        /*01fc*/ 	.word	0x00000070
        /*0200*/ 	.short	0x0100
        /*0202*/ 	.byte	0x06
	.zero		1


	//   ....[15]....
        /*0204*/ 	.word	0x00000a60
        /*0208*/ 	.word	0x000000ff
        /*020c*/ 	.word	0x00000080
        /*0210*/ 	.short	0x0100
        /*0212*/ 	.byte	0x06
	.zero		1


	//   ....[16]....
        /*0214*/ 	.word	0x00000a70
        /*0218*/ 	.word	0x000000ff
        /*021c*/ 	.word	0x00000078
        /*0220*/ 	.short	0x0100
        /*0222*/ 	.byte	0x06
	.zero		1


	//   ....[17]....
        /*0224*/ 	.word	0x00000a80
        /*0228*/ 	.word	0x000000ff
        /*022c*/ 	.word	0x00000088
        /*0230*/ 	.short	0x0100
        /*0232*/ 	.byte	0x06
	.zero		1


	//   ....[18]....
        /*0234*/ 	.word	0x00000ba0
        /*0238*/ 	.word	0x000000ff
        /*023c*/ 	.word	0x00000090
        /*0240*/ 	.short	0x0100
        /*0242*/ 	.byte	0x04
	.zero		1


	//   ....[19]....
        /*0244*/ 	.word	0x00000bb0
        /*0248*/ 	.word	0x000000ff
        /*024c*/ 	.word	0x000000b0
        /*0250*/ 	.short	0x0100
        /*0252*/ 	.byte	0x04
	.zero		1


	//   ....[20]....
        /*0254*/ 	.word	0x00000bc0
        /*0258*/ 	.word	0x000000ff
        /*025c*/ 	.word	0x00000098
        /*0260*/ 	.short	0x0100
        /*0262*/ 	.byte	0x04
	.zero		1


	//   ....[21]....
        /*0264*/ 	.word	0x00000bd0
        /*0268*/ 	.word	0x000000ff
        /*026c*/ 	.word	0x000000b8
        /*0270*/ 	.short	0x0100
        /*0272*/ 	.byte	0x04
	.zero		1


	//   ....[22]....
        /*0274*/ 	.word	0x00000be0
        /*0278*/ 	.word	0x000000ff
        /*027c*/ 	.word	0x000000a0
        /*0280*/ 	.short	0x0100
        /*0282*/ 	.byte	0x04
	.zero		1


	//   ....[23]....
        /*0284*/ 	.word	0x00000bf0
        /*0288*/ 	.word	0x000000ff
        /*028c*/ 	.word	0x000000c0
        /*0290*/ 	.short	0x0100
        /*0292*/ 	.byte	0x04
	.zero		1


	//   ....[24]....
        /*0294*/ 	.word	0x00000c00
        /*0298*/ 	.word	0x000000ff
        /*029c*/ 	.word	0x000000a8
        /*02a0*/ 	.short	0x0100
        /*02a2*/ 	.byte	0x04
	.zero		1


	//   ....[25]....
        /*02a4*/ 	.word	0x00000c10
        /*02a8*/ 	.word	0x000000ff
        /*02ac*/ 	.word	0x000000c8
        /*02b0*/ 	.short	0x0100
        /*02b2*/ 	.byte	0x04
	.zero		1


	//   ....[26]....
        /*02b4*/ 	.word	0x00000d00
        /*02b8*/ 	.word	0x000000ff
        /*02bc*/ 	.word	0x000000d0
        /*02c0*/ 	.short	0x0100
        /*02c2*/ 	.byte	0x04
	.zero		1


	//   ....[27]....
        /*02c4*/ 	.word	0x00000d10
        /*02c8*/ 	.word	0x000000ff
        /*02cc*/ 	.word	0x000000e0
        /*02d0*/ 	.short	0x0100
        /*02d2*/ 	.byte	0x04
	.zero		1


	//   ....[28]....
        /*02d4*/ 	.word	0x00000d20
        /*02d8*/ 	.word	0x000000ff
        /*02dc*/ 	.word	0x000000d8
        /*02e0*/ 	.short	0x0100
        /*02e2*/ 	.byte	0x04
	.zero		1


	//   ....[29]....
        /*02e4*/ 	.word	0x00000d30
        /*02e8*/ 	.word	0x000000ff
        /*02ec*/ 	.word	0x000000e8
        /*02f0*/ 	.short	0x0100
        /*02f2*/ 	.byte	0x04
	.zero		1


	//   ....[30]....
        /*02f4*/ 	.word	0x00000e30
        /*02f8*/ 	.word	0x000000ff
        /*02fc*/ 	.word	0x000000f0
        /*0300*/ 	.short	0x0100
        /*0302*/ 	.byte	0x06
	.zero		1


	//   ....[31]....
        /*0304*/ 	.word	0x00001a10
        /*0308*/ 	.word	0x00000000
        /*030c*/ 	.word	0x000000e0
        /*0310*/ 	.short	0x010a
        /*0312*/ 	.byte	0xff
	.zero		1


	//   ....[32]....
        /*0314*/ 	.word	0x00001a40
        /*0318*/ 	.word	0x00000000
        /*031c*/ 	.word	0x000000d0
        /*0320*/ 	.short	0x0101
        /*0322*/ 	.byte	0xff
	.zero		1


	//   ....[33]....
        /*0324*/ 	.word	0x00001b00
        /*0328*/ 	.word	0x000000ff
        /*032c*/ 	.word	0x00000010
        /*0330*/ 	.short	0x010a
        /*0332*/ 	.byte	0x04
	.zero		1


	//   ....[34]....
        /*0334*/ 	.word	0x00001bd0
        /*0338*/ 	.word	0x000000ff
        /*033c*/ 	.word	0x00000010
        /*0340*/ 	.short	0x010a
        /*0342*/ 	.byte	0x07
	.zero		1


	//   ....[35]....
        /*0344*/ 	.word	0x00001d30
        /*0348*/ 	.word	0x000000ff
        /*034c*/ 	.word	0x00000010
        /*0350*/ 	.short	0x010a
        /*0352*/ 	.byte	0x04
	.zero		1


	//   ....[36]....
        /*0354*/ 	.word	0x00002100
        /*0358*/ 	.word	0x000000ff
        /*035c*/ 	.word	0x00000068
        /*0360*/ 	.short	0x0101
        /*0362*/ 	.byte	0x16
	.zero		1


	//   ....[37]....
        /*0364*/ 	.word	0x00002120
        /*0368*/ 	.word	0x000000ff
        /*036c*/ 	.word	0x00000010
        /*0370*/ 	.short	0x010a
        /*0372*/ 	.byte	0x04
	.zero		1


	//   ....[38]....
        /*0374*/ 	.word	0x000021a0
        /*0378*/ 	.word	0x000000ff
        /*037c*/ 	.word	0x00000010
        /*0380*/ 	.short	0x010a
        /*0382*/ 	.byte	0x07
	.zero		1


	//   ....[39]....
        /*0384*/ 	.word	0x000022e0
        /*0388*/ 	.word	0x000000ff
        /*038c*/ 	.word	0x00000010
        /*0390*/ 	.short	0x010a
        /*0392*/ 	.byte	0x04
	.zero		1


	//   ....[40]....
        /*0394*/ 	.word	0x000026e0
        /*0398*/ 	.word	0x00000003
        /*039c*/ 	.word	0x00000070
        /*03a0*/ 	.short	0x010a
        /*03a2*/ 	.byte	0xff
	.zero		1


	//   ....[41]....
        /*03a4*/ 	.word	0x00002830
        /*03a8*/ 	.word	0x00000000
        /*03ac*/ 	.word	0x00000000
        /*03b0*/ 	.short	0x0101
        /*03b2*/ 	.byte	0xff
	.zero		1


	//   ....[42]....
        /*03b4*/ 	.word	0x00002df0
        /*03b8*/ 	.word	0x000000ff
        /*03bc*/ 	.word	0x00000000
        /*03c0*/ 	.short	0x010a
        /*03c2*/ 	.byte	0x04
	.zero		1


	//   ....[43]....
        /*03c4*/ 	.word	0x00002e90
        /*03c8*/ 	.word	0x00000000
        /*03cc*/ 	.word	0x00000000
        /*03d0*/ 	.short	0x010a
        /*03d2*/ 	.byte	0xff
	.zero		1


	//   ....[44]....
        /*03d4*/ 	.word	0x00002fc0
        /*03d8*/ 	.word	0x00000000
        /*03dc*/ 	.word	0x000000d0
        /*03e0*/ 	.short	0x010a
        /*03e2*/ 	.byte	0xff
	.zero		1


	//   ....[45]....
        /*03e4*/ 	.word	0x00003030
        /*03e8*/ 	.word	0x00000000
        /*03ec*/ 	.word	0x00000000
        /*03f0*/ 	.short	0x0101
        /*03f2*/ 	.byte	0xff
	.zero		1


	//   ....[46]....
        /*03f4*/ 	.word	0x00003050
        /*03f8*/ 	.word	0x000000ff
        /*03fc*/ 	.word	0x00000080
        /*0400*/ 	.short	0x010a
        /*0402*/ 	.byte	0x04
	.zero		1


	//   ....[47]....
        /*0404*/ 	.word	0x00003170
        /*0408*/ 	.word	0x00000000
        /*040c*/ 	.word	0x00000070
        /*0410*/ 	.short	0x010a
        /*0412*/ 	.byte	0xff
	.zero		1


	//   ....[48]....
        /*0414*/ 	.word	0x00003270
        /*0418*/ 	.word	0x00000000
        /*041c*/ 	.word	0x00000000
        /*0420*/ 	.short	0x0101
        /*0422*/ 	.byte	0xff
	.zero		1


	//   ....[49]....
        /*0424*/ 	.word	0x00003300
        /*0428*/ 	.word	0x000000ff
        /*042c*/ 	.word	0x00000080
        /*0430*/ 	.short	0x0106
        /*0432*/ 	.byte	0x04
	.zero		1


	//   ....[50]....
        /*0434*/ 	.word	0x00003320
        /*0438*/ 	.word	0x000000ff
        /*043c*/ 	.word	0x00000080
        /*0440*/ 	.short	0x010a
        /*0442*/ 	.byte	0x04
	.zero		1


	//   ....[51]....
        /*0444*/ 	.word	0x000033b0
        /*0448*/ 	.word	0x000000ff
        /*044c*/ 	.word	0x00000080
        /*0450*/ 	.short	0x0106
        /*0452*/ 	.byte	0x07
	.zero		1


	//   ....[52]....
        /*0454*/ 	.word	0x000033f0
        /*0458*/ 	.word	0x00000000
        /*045c*/ 	.word	0x00000080
        /*0460*/ 	.short	0x010a
        /*0462*/ 	.byte	0xff
	.zero		1


	//   ....[53]....
        /*0464*/ 	.word	0x00003650
        /*0468*/ 	.word	0x000000ff
        /*046c*/ 	.word	0x00000008
        /*0470*/ 	.short	0x010a
        /*0472*/ 	.byte	0x05
	.zero		1


	//   ....[54]....
        /*0474*/ 	.word	0x00003670
        /*0478*/ 	.word	0x000000ff
        /*047c*/ 	.word	0x00000008
        /*0480*/ 	.short	0x010a
        /*0482*/ 	.byte	0x05
	.zero		1


	//   ....[55]....
        /*0484*/ 	.word	0x00003810
        /*0488*/ 	.word	0x000000ff
        /*048c*/ 	.word	0x00000008
        /*0490*/ 	.short	0x010a
        /*0492*/ 	.byte	0x05
	.zero		1


	//   ....[56]....
        /*0494*/ 	.word	0x00003830
        /*0498*/ 	.word	0x000000ff
        /*049c*/ 	.word	0x00000008
        /*04a0*/ 	.short	0x010a
        /*04a2*/ 	.byte	0x05
	.zero		1


	//   ....[57]....
        /*04a4*/ 	.word	0x00003900
        /*04a8*/ 	.word	0x000000ff
        /*04ac*/ 	.word	0x00000000
        /*04b0*/ 	.short	0x0101
        /*04b2*/ 	.byte	0x04
	.zero		1


	//   ....[58]....
        /*04b4*/ 	.word	0x00003cc0
        /*04b8*/ 	.word	0x00000003
        /*04bc*/ 	.word	0x00000070
        /*04c0*/ 	.short	0x010a
        /*04c2*/ 	.byte	0xff
	.zero		1


	//   ....[59]....
        /*04c4*/ 	.word	0x00003d80
        /*04c8*/ 	.word	0x00000003
        /*04cc*/ 	.word	0x00000000
        /*04d0*/ 	.short	0x0101
        /*04d2*/ 	.byte	0xff
	.zero		1


	//   ....[60]....
        /*04d4*/ 	.word	0x00003e70
        /*04d8*/ 	.word	0x000000ff
        /*04dc*/ 	.word	0x00000000
        /*04e0*/ 	.short	0x010a
        /*04e2*/ 	.byte	0x04
	.zero		1


	//   ....[61]....
        /*04e4*/ 	.word	0x00003e80
        /*04e8*/ 	.word	0x000000ff
        /*04ec*/ 	.word	0x000000b0
        /*04f0*/ 	.short	0x010a
        /*04f2*/ 	.byte	0x07
	.zero		1


	//   ....[62]....
        /*04f4*/ 	.word	0x00003f40
        /*04f8*/ 	.word	0x000000ff
        /*04fc*/ 	.word	0x00000000
        /*0500*/ 	.short	0x010a
        /*0502*/ 	.byte	0x05
	.zero		1


	//   ....[63]....
        /*0504*/ 	.word	0x00004090
        /*0508*/ 	.word	0x000000ff
        /*050c*/ 	.word	0x00000000
        /*0510*/ 	.short	0x010a
        /*0512*/ 	.byte	0x07
	.zero		1


	//   ....[64]....
        /*0514*/ 	.word	0x00004800
        /*0518*/ 	.word	0x000000ff
        /*051c*/ 	.word	0x00000000
        /*0520*/ 	.short	0x010a
        /*0522*/ 	.byte	0x04
	.zero		1


	//   ....[65]....
        /*0524*/ 	.word	0x000048a0
        /*0528*/ 	.word	0x000000ff
        /*052c*/ 	.word	0x00000000
        /*0530*/ 	.short	0x010a
        /*0532*/ 	.byte	0x05
	.zero		1


	//   ....[66]....
        /*0534*/ 	.word	0x00004930
        /*0538*/ 	.word	0x000000ff
        /*053c*/ 	.word	0x00000000
        /*0540*/ 	.short	0x010a
        /*0542*/ 	.byte	0x05
	.zero		1


	//   ....[67]....
        /*0544*/ 	.word	0x000049d0
        /*0548*/ 	.word	0x00000002
        /*054c*/ 	.word	0x00000000
        /*0550*/ 	.short	0x010a
        /*0552*/ 	.byte	0xff
	.zero		1


	//   ....[68]....
        /*0554*/ 	.word	0x00004a10
        /*0558*/ 	.word	0x00000002
        /*055c*/ 	.word	0x00000000
        /*0560*/ 	.short	0x010a
        /*0562*/ 	.byte	0xff
	.zero		1


	//   ....[69]....
        /*0564*/ 	.word	0x00004a90
        /*0568*/ 	.word	0x000000ff
        /*056c*/ 	.word	0x00000000
        /*0570*/ 	.short	0x0101
        /*0572*/ 	.byte	0x04
	.zero		1


	//   ....[70]....
        /*0574*/ 	.word	0x00004ad0
        /*0578*/ 	.word	0x000000ff
        /*057c*/ 	.word	0x000000f0
        /*0580*/ 	.short	0x010a
        /*0582*/ 	.byte	0x3e
	.zero		1


	//   ....[71]....
        /*0584*/ 	.word	0x00004b30
        /*0588*/ 	.word	0x000000ff
        /*058c*/ 	.word	0x00000000
        /*0590*/ 	.short	0x0101
        /*0592*/ 	.byte	0x04
	.zero		1


	//   ....[72]....
        /*0594*/ 	.word	0x00005020
        /*0598*/ 	.word	0x00000008
        /*059c*/ 	.word	0x00000070
        /*05a0*/ 	.short	0x010a
        /*05a2*/ 	.byte	0xff
	.zero		1


	//   ....[73]....
        /*05a4*/ 	.word	0x00005190
        /*05a8*/ 	.word	0x00000000
        /*05ac*/ 	.word	0x00000000
        /*05b0*/ 	.short	0x0101
        /*05b2*/ 	.byte	0xff
	.zero		1


	//   ....[74]....
        /*05b4*/ 	.word	0x00005670
        /*05b8*/ 	.word	0x000000ff
        /*05bc*/ 	.word	0x00000068
        /*05c0*/ 	.short	0x010a
        /*05c2*/ 	.byte	0x15
	.zero		1


	//   ....[75]....
        /*05c4*/ 	.word	0x00005800
        /*05c8*/ 	.word	0x000000ff
        /*05cc*/ 	.word	0x00000040
        /*05d0*/ 	.short	0x010a
        /*05d2*/ 	.byte	0x15
	.zero		1


	//   ....[76]....
        /*05d4*/ 	.word	0x00005960
        /*05d8*/ 	.word	0x000000ff
        /*05dc*/ 	.word	0x00000020
        /*05e0*/ 	.short	0x010b
        /*05e2*/ 	.byte	0x15
	.zero		1


	//   ....[77]....
        /*05e4*/ 	.word	0x00005980
        /*05e8*/ 	.word	0x000000ff
        /*05ec*/ 	.word	0x00000000
        /*05f0*/ 	.short	0x0101
        /*05f2*/ 	.byte	0x04
	.zero		1


	//   ....[78]....
        /*05f4*/ 	.word	0x00005990
        /*05f8*/ 	.word	0x000000ff
        /*05fc*/ 	.word	0x00000048
        /*0600*/ 	.short	0x010a
        /*0602*/ 	.byte	0x15
	.zero		1


	//   ....[79]....
        /*0604*/ 	.word	0x00005ae0
        /*0608*/ 	.word	0x000000ff
        /*060c*/ 	.word	0x00000028
        /*0610*/ 	.short	0x010b
        /*0612*/ 	.byte	0x15
	.zero		1


	//   ....[80]....
        /*0614*/ 	.word	0x00005b00
        /*0618*/ 	.word	0x000000ff
        /*061c*/ 	.word	0x00000000
        /*0620*/ 	.short	0x0101
        /*0622*/ 	.byte	0x04
	.zero		1


	//   ....[81]....
        /*0624*/ 	.word	0x00005b10
        /*0628*/ 	.word	0x000000ff
        /*062c*/ 	.word	0x00000050
        /*0630*/ 	.short	0x010a
        /*0632*/ 	.byte	0x15
	.zero		1


	//   ....[82]....
        /*0634*/ 	.word	0x00005c70
        /*0638*/ 	.word	0x000000ff
        /*063c*/ 	.word	0x00000030
        /*0640*/ 	.short	0x010b
        /*0642*/ 	.byte	0x15
	.zero		1


	//   ....[83]....
        /*0644*/ 	.word	0x00005c90
        /*0648*/ 	.word	0x000000ff
        /*064c*/ 	.word	0x00000000
        /*0650*/ 	.short	0x0101
        /*0652*/ 	.byte	0x04
	.zero		1


	//   ....[84]....
        /*0654*/ 	.word	0x00005ca0
        /*0658*/ 	.word	0x000000ff
        /*065c*/ 	.word	0x00000058
        /*0660*/ 	.short	0x010a
        /*0662*/ 	.byte	0x15
	.zero		1


	//   ....[85]....
        /*0664*/ 	.word	0x00005ea0
        /*0668*/ 	.word	0x000000ff
        /*066c*/ 	.word	0x00000038
        /*0670*/ 	.short	0x010b
        /*0672*/ 	.byte	0x15
	.zero		1


	//   ....[86]....
        /*0674*/ 	.word	0x00005eb0
        /*0678*/ 	.word	0x000000ff
        /*067c*/ 	.word	0x00000000
        /*0680*/ 	.short	0x0101
        /*0682*/ 	.byte	0x2c
	.zero		1


	//   ....[87]....
        /*0684*/ 	.word	0x00005ee0
        /*0688*/ 	.word	0x000000ff
        /*068c*/ 	.word	0x00000040
        /*0690*/ 	.short	0x010a
        /*0692*/ 	.byte	0x15
	.zero		1


	//   ....[88]....
        /*0694*/ 	.word	0x00005f00
        /*0698*/ 	.word	0x000000ff
        /*069c*/ 	.word	0x00000048
        /*06a0*/ 	.short	0x010a
        /*06a2*/ 	.byte	0x15
	.zero		1


	//   ....[89]....
        /*06a4*/ 	.word	0x00005f20
        /*06a8*/ 	.word	0x000000ff
        /*06ac*/ 	.word	0x00000050
        /*06b0*/ 	.short	0x010a
        /*06b2*/ 	.byte	0x15
	.zero		1


	//   ....[90]....
        /*06b4*/ 	.word	0x00005f60
        /*06b8*/ 	.word	0x00000000
        /*06bc*/ 	.word	0x00000058
        /*06c0*/ 	.short	0x010a
        /*06c2*/ 	.byte	0xff
	.zero		1


	//   ....[91]....
        /*06c4*/ 	.word	0x00006280
        /*06c8*/ 	.word	0x00000003
        /*06cc*/ 	.word	0x00000070
        /*06d0*/ 	.short	0x010a
        /*06d2*/ 	.byte	0xff
	.zero		1


	//   ....[92]....
        /*06d4*/ 	.word	0x00006400
        /*06d8*/ 	.word	0x00000000
        /*06dc*/ 	.word	0x00000000
        /*06e0*/ 	.short	0x0101
        /*06e2*/ 	.byte	0xff
	.zero		1


	//   ....[93]....
        /*06e4*/ 	.word	0x00006f60
        /*06e8*/ 	.word	0x000000ff
        /*06ec*/ 	.word	0x00000020
        /*06f0*/ 	.short	0x010a
        /*06f2*/ 	.byte	0x2b
	.zero		1


	//   ....[94]....
        /*06f4*/ 	.word	0x00006fa0
        /*06f8*/ 	.word	0x00000046
        /*06fc*/ 	.word	0x00000090
        /*0700*/ 	.short	0x010a
        /*0702*/ 	.byte	0xff
	.zero		1


	//   ....[95]....
        /*0704*/ 	.word	0x00007090
        /*0708*/ 	.word	0x000000ff
        /*070c*/ 	.word	0x00000020
        /*0710*/ 	.short	0x010a
        /*0712*/ 	.byte	0x2b
	.zero		1


	//   ....[96]....
        /*0714*/ 	.word	0x00007180
        /*0718*/ 	.word	0x00000046
        /*071c*/ 	.word	0x00000090
        /*0720*/ 	.short	0x010a
        /*0722*/ 	.byte	0xff
	.zero		1


	//   ....[97]....
        /*0724*/ 	.word	0x00007750
        /*0728*/ 	.word	0x00000000
        /*072c*/ 	.word	0x00000000
        /*0730*/ 	.short	0x0101
        /*0732*/ 	.byte	0xff
	.zero		1


	//   ....[98]....
        /*0734*/ 	.word	0x00007760
        /*0738*/ 	.word	0x00000002
        /*073c*/ 	.word	0x00000020
        /*0740*/ 	.short	0x010a
        /*0742*/ 	.byte	0xff
	.zero		1


	//   ....[99]....
        /*0744*/ 	.word	0x00007840
        /*0748*/ 	.word	0x00000002
        /*074c*/ 	.word	0x00000020
        /*0750*/ 	.short	0x010a
        /*0752*/ 	.byte	0xff
	.zero		1


	//   ....[100]....
        /*0754*/ 	.word	0x00007eb0
        /*0758*/ 	.word	0x00000010
        /*075c*/ 	.word	0x00000000
        /*0760*/ 	.short	0x0101
        /*0762*/ 	.byte	0xff
	.zero		1


	//   ....[101]....
        /*0764*/ 	.word	0x00007ed0
        /*0768*/ 	.word	0x00000000
        /*076c*/ 	.word	0x00000020
        /*0770*/ 	.short	0x010a
        /*0772*/ 	.byte	0xff
	.zero		1


	//   ....[102]....
        /*0774*/ 	.word	0x00007fa0
        /*0778*/ 	.word	0x00000000
        /*077c*/ 	.word	0x00000020
        /*0780*/ 	.short	0x010a
        /*0782*/ 	.byte	0xff
	.zero		1


	//   ....[103]....
        /*0784*/ 	.word	0x00008610
        /*0788*/ 	.word	0x00000010
        /*078c*/ 	.word	0x00000000
        /*0790*/ 	.short	0x0101
        /*0792*/ 	.byte	0xff
	.zero		1


	//   ....[104]....
        /*0794*/ 	.word	0x00008630
        /*0798*/ 	.word	0x00000000
        /*079c*/ 	.word	0x00000020
        /*07a0*/ 	.short	0x010a
        /*07a2*/ 	.byte	0xff
	.zero		1


	//   ....[105]....
        /*07a4*/ 	.word	0x00008700
        /*07a8*/ 	.word	0x00000000
        /*07ac*/ 	.word	0x00000020
        /*07b0*/ 	.short	0x010a
        /*07b2*/ 	.byte	0xff
	.zero		1


	//   ....[106]....
        /*07b4*/ 	.word	0x00008970
        /*07b8*/ 	.word	0x00000046
        /*07bc*/ 	.word	0x00000000
        /*07c0*/ 	.short	0x0101
        /*07c2*/ 	.byte	0xff
	.zero		1


	//   ....[107]....
        /*07c4*/ 	.word	0x00008dc0
        /*07c8*/ 	.word	0x00000000
        /*07cc*/ 	.word	0x00000000
        /*07d0*/ 	.short	0x0101
        /*07d2*/ 	.byte	0xff
	.zero		1


	//   ....[108]....
        /*07d4*/ 	.word	0x00009050
        /*07d8*/ 	.word	0x000000ff
        /*07dc*/ 	.word	0x00000000
        /*07e0*/ 	.short	0x0101
        /*07e2*/ 	.byte	0x04
	.zero		1


	//   ....[109]....
        /*07e4*/ 	.word	0x00009070
        /*07e8*/ 	.word	0x00000000
        /*07ec*/ 	.word	0x000000e0
        /*07f0*/ 	.short	0x010a
        /*07f2*/ 	.byte	0xff
	.zero		1


	//   ....[110]....
        /*07f4*/ 	.word	0x000090d0
        /*07f8*/ 	.word	0x00000000
        /*07fc*/ 	.word	0x00000010
        /*0800*/ 	.short	0x010a
        /*0802*/ 	.byte	0xff
	.zero		1


	//   ....[111]....
        /*0804*/ 	.word	0x00009130
        /*0808*/ 	.word	0x00000000
        /*080c*/ 	.word	0x00000010
        /*0810*/ 	.short	0x010a
        /*0812*/ 	.byte	0xff
	.zero		1


	//   ....[112]....
        /*0814*/ 	.word	0x00009180
        /*0818*/ 	.word	0x00000003
        /*081c*/ 	.word	0x00000070
        /*0820*/ 	.short	0x010a
        /*0822*/ 	.byte	0xff
	.zero		1


	//   ....[113]....
        /*0824*/ 	.word	0x000091e0
        /*0828*/ 	.word	0x00000000
        /*082c*/ 	.word	0x00000000
        /*0830*/ 	.short	0x010a
        /*0832*/ 	.byte	0xff
	.zero		1


	//   ....[114]....
        /*0834*/ 	.word	0x00009230
        /*0838*/ 	.word	0x00000000
        /*083c*/ 	.word	0x000000d0
        /*0840*/ 	.short	0x010a
        /*0842*/ 	.byte	0xff
	.zero		1


	//   ....[115]....
        /*0844*/ 	.word	0x00009290
        /*0848*/ 	.word	0x00000000
        /*084c*/ 	.word	0x00000080
        /*0850*/ 	.short	0x010a
        /*0852*/ 	.byte	0xff
	.zero		1


	//   ....[116]....
        /*0854*/ 	.word	0x000092e0
        /*0858*/ 	.word	0x00000000
        /*085c*/ 	.word	0x00000070
        /*0860*/ 	.short	0x010a
        /*0862*/ 	.byte	0xff
	.zero		1


	//   ....[117]....
        /*0864*/ 	.word	0x00009340
        /*0868*/ 	.word	0x00000000
        /*086c*/ 	.word	0x00000080
        /*0870*/ 	.short	0x010a
        /*0872*/ 	.byte	0xff
	.zero		1


	//   ....[118]....
        /*0874*/ 	.word	0x000093a0
        /*0878*/ 	.word	0x00000007
        /*087c*/ 	.word	0x00000008
        /*0880*/ 	.short	0x010a
        /*0882*/ 	.byte	0xff
	.zero		1


	//   ....[119]....
        /*0884*/ 	.word	0x00009490
        /*0888*/ 	.word	0x00000005
        /*088c*/ 	.word	0x00000008
        /*0890*/ 	.short	0x010a
        /*0892*/ 	.byte	0xff
	.zero		1


	//   ....[120]....
        /*0894*/ 	.word	0x000094e0
        /*0898*/ 	.word	0x00000003
        /*089c*/ 	.word	0x00000070
        /*08a0*/ 	.short	0x010a
        /*08a2*/ 	.byte	0xff
	.zero		1


	//   ....[121]....
        /*08a4*/ 	.word	0x00009550
        /*08a8*/ 	.word	0x00000003
        /*08ac*/ 	.word	0x000000b0
        /*08b0*/ 	.short	0x010a
        /*08b2*/ 	.byte	0xff
	.zero		1


	//   ....[122]....
        /*08b4*/ 	.word	0x000095b0
        /*08b8*/ 	.word	0x00000003
        /*08bc*/ 	.word	0x00000000
        /*08c0*/ 	.short	0x010a
        /*08c2*/ 	.byte	0xff
	.zero		1


	//   ....[123]....
        /*08c4*/ 	.word	0x00009610
        /*08c8*/ 	.word	0x00000002
        /*08cc*/ 	.word	0x00000000
        /*08d0*/ 	.short	0x010a
        /*08d2*/ 	.byte	0xff
	.zero		1


	//   ....[124]....
        /*08d4*/ 	.word	0x00009670
        /*08d8*/ 	.word	0x00000002
        /*08dc*/ 	.word	0x00000000
        /*08e0*/ 	.short	0x010a
        /*08e2*/ 	.byte	0xff
	.zero		1


	//   ....[125]....
        /*08e4*/ 	.word	0x000096d0
        /*08e8*/ 	.word	0x00000002
        /*08ec*/ 	.word	0x00000000
        /*08f0*/ 	.short	0x010a
        /*08f2*/ 	.byte	0xff
	.zero		1


	//   ....[126]....
        /*08f4*/ 	.word	0x00009730
        /*08f8*/ 	.word	0x00000002
        /*08fc*/ 	.word	0x000000f0
        /*0900*/ 	.short	0x010a
        /*0902*/ 	.byte	0xff
	.zero		1


	//   ....[127]....
        /*0904*/ 	.word	0x00009780
        /*0908*/ 	.word	0x00000008
        /*090c*/ 	.word	0x00000070
        /*0910*/ 	.short	0x010a
        /*0912*/ 	.byte	0xff
	.zero		1


	//   ....[128]....
        /*0914*/ 	.word	0x000097e0
        /*0918*/ 	.word	0x00000000
        /*091c*/ 	.word	0x00000068
        /*0920*/ 	.short	0x010a
        /*0922*/ 	.byte	0xff
	.zero		1


	//   ....[129]....
        /*0924*/ 	.word	0x00009840
        /*0928*/ 	.word	0x00000000
        /*092c*/ 	.word	0x00000040
        /*0930*/ 	.short	0x010a
        /*0932*/ 	.byte	0xff
	.zero		1


	//   ....[130]....
        /*0934*/ 	.word	0x000098a0
        /*0938*/ 	.word	0x00000000
        /*093c*/ 	.word	0x00000048
        /*0940*/ 	.short	0x010a
        /*0942*/ 	.byte	0xff
	.zero		1


	//   ....[131]....
        /*0944*/ 	.word	0x00009900
        /*0948*/ 	.word	0x00000000
        /*094c*/ 	.word	0x00000050
        /*0950*/ 	.short	0x010a
        /*0952*/ 	.byte	0xff
	.zero		1


	//   ....[132]....
        /*0954*/ 	.word	0x00009960
        /*0958*/ 	.word	0x00000000
        /*095c*/ 	.word	0x00000058
        /*0960*/ 	.short	0x010a
        /*0962*/ 	.byte	0xff
	.zero		1


	//   ....[133]....
        /*0964*/ 	.word	0x000099c0
        /*0968*/ 	.word	0x00000000
        /*096c*/ 	.word	0x00000040
        /*0970*/ 	.short	0x010a
        /*0972*/ 	.byte	0xff
	.zero		1


	//   ....[134]....
        /*0974*/ 	.word	0x00009a20
        /*0978*/ 	.word	0x00000000
        /*097c*/ 	.word	0x00000048
        /*0980*/ 	.short	0x010a
        /*0982*/ 	.byte	0xff
	.zero		1


	//   ....[135]....
        /*0984*/ 	.word	0x00009a80
        /*0988*/ 	.word	0x00000000
        /*098c*/ 	.word	0x00000050
        /*0990*/ 	.short	0x010a
        /*0992*/ 	.byte	0xff
	.zero		1


	//   ....[136]....
        /*0994*/ 	.word	0x00009ad0
        /*0998*/ 	.word	0x00000003
        /*099c*/ 	.word	0x00000070
        /*09a0*/ 	.short	0x010a
        /*09a2*/ 	.byte	0xff
	.zero		1


	//   ....[137]....
        /*09a4*/ 	.word	0x00009b30
        /*09a8*/ 	.word	0x00000002
        /*09ac*/ 	.word	0x00000020
        /*09b0*/ 	.short	0x010a
        /*09b2*/ 	.byte	0xff
	.zero		1


	//   ....[138]....
        /*09b4*/ 	.word	0x00009b80
        /*09b8*/ 	.word	0x00000046
        /*09bc*/ 	.word	0x00000090
        /*09c0*/ 	.short	0x010a
        /*09c2*/ 	.byte	0xff
	.zero		1


	//   ....[139]....
        /*09c4*/ 	.word	0x00009bd0
        /*09c8*/ 	.word	0x00000002
        /*09cc*/ 	.word	0x00000020
        /*09d0*/ 	.short	0x010a
        /*09d2*/ 	.byte	0xff
	.zero		1


	//   ....[140]....
        /*09d4*/ 	.word	0x00009c20
        /*09d8*/ 	.word	0x00000000
        /*09dc*/ 	.word	0x00000020
        /*09e0*/ 	.short	0x010a
        /*09e2*/ 	.byte	0xff
	.zero		1


	//   ....[141]....
        /*09e4*/ 	.word	0x00009c70
        /*09e8*/ 	.word	0x00000000
        /*09ec*/ 	.word	0x00000020
        /*09f0*/ 	.short	0x010a
        /*09f2*/ 	.byte	0xff
	.zero		1


	//----- nvinfo : EIATTR_NUM_MBARRIERS
	.align		4
.L_47:
        /*09f4*/ 	.byte	0x03, 0x38
        /*09f6*/ 	.short	0x001f


	//----- nvinfo : EIATTR_EXIT_INSTR_OFFSETS
	.align		4
        /*09f8*/ 	.byte	0x04, 0x1c
        /*09fa*/ 	.short	(.L_49 - .L_48)


	//   ....[0]....
.L_48:
        /*09fc*/ 	.word	0x00002ec0


	//   ....[1]....
        /*0a00*/ 	.word	0x000033c0


	//   ....[2]....
        /*0a04*/ 	.word	0x00003420


	//   ....[3]....
        /*0a08*/ 	.word	0x00004d70


	//   ....[4]....
        /*0a0c*/ 	.word	0x00005f90


	//   ....[5]....
        /*0a10*/ 	.word	0x00005fd0


	//   ....[6]....
        /*0a14*/ 	.word	0x00008f40


	//   ....[7]....
        /*0a18*/ 	.word	0x00008fc0


	//   ....[8]....
        /*0a1c*/ 	.word	0x00008ff0


	//   ....[9]....
        /*0a20*/ 	.word	0x00009060


	//----- nvinfo : EIATTR_MAX_THREADS
	.align		4
.L_49:
        /*0a24*/ 	.byte	0x04, 0x05
        /*0a26*/ 	.short	(.L_51 - .L_50)
.L_50:
        /*0a28*/ 	.word	0x00000100
        /*0a2c*/ 	.word	0x00000001
        /*0a30*/ 	.word	0x00000001


	//----- nvinfo : EIATTR_CRS_STACK_SIZE
	.align		4
.L_51:
        /*0a34*/ 	.byte	0x04, 0x1e
        /*0a36*/ 	.short	(.L_53 - .L_52)
.L_52:
        /*0a38*/ 	.word	0x00000000


	//----- nvinfo : EIATTR_CBANK_PARAM_SIZE
	.align		4
.L_53:
        /*0a3c*/ 	.byte	0x03, 0x19
        /*0a3e*/ 	.short	0x0800


	//----- nvinfo : EIATTR_PARAM_CBANK
	.align		4
        /*0a40*/ 	.byte	0x04, 0x0a
        /*0a42*/ 	.short	(.L_55 - .L_54)
	.align		4
.L_54:
        /*0a44*/ 	.word	index@(.nv.constant0._ZN7cutlass13device_kernelINS_4gemm6kernel13GemmUniversalIN4cute5tupleIJiiiiEEENS1_10collective13CollectiveMmaINS1_35MainloopSm100TmaUmmaWarpSpecializedILi2ELi2ELi4ENS5_IJNS4_1CILi4EEENSA_ILi1EEESC_EEEEENS5_IJNSA_ILi256EEENSA_ILi64EEENSA_ILi128EEEEEEfNS5_IJlSC_lEEEfSJ_NS4_8TiledMMAINS4_8MMA_AtomIJNS4_23SM100_MMA_TF32_2x1SM_SSINS_10tfloat32_tESN_fLi256ELi64ELNS4_4UMMA5MajorE0ELSP_0ELNSO_7ScaleInE0ELSQ_0EEEEEENS4_6LayoutINS5_IJSC_SC_SC_EEENS5_IJNSA_ILi0EEESV_SV_EEEEENS5_IJNS4_10UnderscoreESY_SY_EEEEENS4_18SM100_TMA_2SM_LOADENS4_14ComposedLayoutINS4_7SwizzleILi3ELi4ELi3EEENS4_18smem_ptr_flag_bitsILi32EEENST_INS5_IJNSA_ILi8EEENSA_ILi32EEEEEENS5_IJS18_SC_EEEEEEEvNS4_8identityENS4_28SM100_TMA_2SM_LOAD_MULTICASTES1C_vS1D_EENS_8epilogue10collective18CollectiveEpilogueINS1G_23Sm100TmaWarpSpecializedILi4ELi2ELi16ELb1ELb0EEEJNS5_IJSH_SG_SH_EEENS5_IJNST_ISH_SC_EENST_INSA_ILi16EEESC_EEEEEfSJ_fSJ_NS1G_6fusion15FusionCallbacksIS1K_NS1Q_17LinearCombinationIffffLNS_15FloatRoundStyleE2EEES1L_S1P_JEEENS4_5SM1004TMEM4LOAD26SM100_TMEM_LOAD_32dp32b16xENS4_13SM90_TMA_LOADENS12_INS13_ILi2ELi4ELi3EEES16_NST_INS5_IJS17_S1N_EEENS5_IJS1N_SC_EEEEEEENS4_39AutoVectorizingCopyWithAssumedAlignmentILi128EEENS4_14SM90_TMA_STOREES25_S27_S27_EEEvvEEEEvNT_6ParamsE)
        /*0a48*/ 	.short	0x0380
        /*0a4a*/ 	.short	0x0800


	//----- nvinfo : EIATTR_SW_WAR
	.align		4
.L_55:
        /*0a4c*/ 	.byte	0x04, 0x36
        /*0a4e*/ 	.short	(.L_57 - .L_56)
.L_56:
        /*0a50*/ 	.word	0x00000008
.L_57:


//--------------------- .nv.callgraph             --------------------------
	.section	.nv.callgraph,"",@"SHT_CUDA_CALLGRAPH"
	.align	4
	.sectionentsize	8
	.align		4
        /*0000*/ 	.word	0x00000000
	.align		4
        /*0004*/ 	.word	0xffffffff
	.align		4
        /*0008*/ 	.word	index@(_ZN7cutlass13device_kernelINS_4gemm6kernel13GemmUniversalIN4cute5tupleIJiiiiEEENS1_10collective13CollectiveMmaINS1_35MainloopSm100TmaUmmaWarpSpecializedILi2ELi2ELi4ENS5_IJNS4_1CILi4EEENSA_ILi1EEESC_EEEEENS5_IJNSA_ILi256EEENSA_ILi64EEENSA_ILi128EEEEEEfNS5_IJlSC_lEEEfSJ_NS4_8TiledMMAINS4_8MMA_AtomIJNS4_23SM100_MMA_TF32_2x1SM_SSINS_10tfloat32_tESN_fLi256ELi64ELNS4_4UMMA5MajorE0ELSP_0ELNSO_7ScaleInE0ELSQ_0EEEEEENS4_6LayoutINS5_IJSC_SC_SC_EEENS5_IJNSA_ILi0EEESV_SV_EEEEENS5_IJNS4_10UnderscoreESY_SY_EEEEENS4_18SM100_TMA_2SM_LOADENS4_14ComposedLayoutINS4_7SwizzleILi3ELi4ELi3EEENS4_18smem_ptr_flag_bitsILi32EEENST_INS5_IJNSA_ILi8EEENSA_ILi32EEEEEENS5_IJS18_SC_EEEEEEEvNS4_8identityENS4_28SM100_TMA_2SM_LOAD_MULTICASTES1C_vS1D_EENS_8epilogue10collective18CollectiveEpilogueINS1G_23Sm100TmaWarpSpecializedILi4ELi2ELi16ELb1ELb0EEEJNS5_IJSH_SG_SH_EEENS5_IJNST_ISH_SC_EENST_INSA_ILi16EEESC_EEEEEfSJ_fSJ_NS1G_6fusion15FusionCallbacksIS1K_NS1Q_17LinearCombinationIffffLNS_15FloatRoundStyleE2EEES1L_S1P_JEEENS4_5SM1004TMEM4LOAD26SM100_TMEM_LOAD_32dp32b16xENS4_13SM90_TMA_LOADENS12_INS13_ILi2ELi4ELi3EEES16_NST_INS5_IJS17_S1N_EEENS5_IJS1N_SC_EEEEEEENS4_39AutoVectorizingCopyWithAssumedAlignmentILi128EEENS4_14SM90_TMA_STOREES25_S27_S27_EEEvvEEEEvNT_6ParamsE)
	.align		4
        /*000c*/ 	.word	index@(__assertfail)
	.align		4
        /*0010*/ 	.word	0x00000000
	.align		4
        /*0014*/ 	.word	0xfffffffe
	.align		4
        /*0018*/ 	.word	0x00000000
	.align		4
        /*001c*/ 	.word	0xfffffffd
	.align		4
        /*0020*/ 	.word	0x00000000
	.align		4
        /*0024*/ 	.word	0xfffffffc


//--------------------- .nv.constant4             --------------------------
	.section	.nv.constant4,"a",@progbits
	.align	8
	.align		8
.nv.constant4:
        /*0000*/ 	.dword	__assertfail
	.align		8
        /*0008*/ 	.dword	__unnamed_1
	.align		8
        /*0010*/ 	.dword	__unnamed_2
	.align		8
        /*0018*/ 	.dword	_ZN40_INTERNAL_f9305f53_4_k_cu_2987668e_288694cuda3std3__45__cpo5beginE
	.align		8
        /*0020*/ 	.dword	_ZN40_INTERNAL_f9305f53_4_k_cu_2987668e_288694cuda3std3__45__cpo3endE
	.align		8
        /*0028*/ 	.dword	_ZN40_INTERNAL_f9305f53_4_k_cu_2987668e_288694cuda3std3__45__cpo6cbeginE
	.align		8
        /*0030*/ 	.dword	_ZN40_INTERNAL_f9305f53_4_k_cu_2987668e_288694cuda3std3__45__cpo4cendE
	.align		8
        /*0038*/ 	.dword	_ZN40_INTERNAL_f9305f53_4_k_cu_2987668e_288694cuda3std3__442_GLOBAL__N__f9305f53_4_k_cu_2987668e_288696ignoreE
	.align		8
        /*0040*/ 	.dword	_ZN40_INTERNAL_f9305f53_4_k_cu_2987668e_288694cuda3std3__419piecewise_constructE
	.align		8
        /*0048*/ 	.dword	_ZN40_INTERNAL_f9305f53_4_k_cu_2987668e_288694cuda3std3__48in_placeE
	.align		8
        /*0050*/ 	.dword	_ZN40_INTERNAL_f9305f53_4_k_cu_2987668e_288694cuda3std6ranges3__45__cpo4swapE
	.align		8
        /*0058*/ 	.dword	_ZN40_INTERNAL_f9305f53_4_k_cu_2987668e_288694cuda3std6ranges3__45__cpo9iter_moveE
	.align		8
        /*0060*/ 	.dword	_ZN40_INTERNAL_f9305f53_4_k_cu_2987668e_288694cute7productE
	.align		8
        /*0068*/ 	.dword	_ZN40_INTERNAL_f9305f53_4_k_cu_2987668e_288694cute1_E
	.align		8
        /*0070*/ 	.dword	$str$25
	.align		8
        /*0078*/ 	.dword	$str$26
	.align		8
        /*0080*/ 	.dword	$str$27
	.align		8
        /*0088*/ 	.dword	$str$28


//--------------------- .text._ZN7cutlass13device_kernelINS_4gemm6kernel13GemmUniversalIN4cute5tupleIJiiiiEEENS1_10collective13CollectiveMmaINS1_35MainloopSm100TmaUmmaWarpSpecializedILi2ELi2ELi4ENS5_IJNS4_1CILi4EEENSA_ILi1EEESC_EEEEENS5_IJNSA_ILi256EEENSA_ILi64EEENSA_ILi128EEEEEEfNS5_IJlSC_lEEEfSJ_NS4_8TiledMMAINS4_8MMA_AtomIJNS4_23SM100_MMA_TF32_2x1SM_SSINS_10tfloat32_tESN_fLi256ELi64ELNS4_4UMMA5MajorE0ELSP_0ELNSO_7ScaleInE0ELSQ_0EEEEEENS4_6LayoutINS5_IJSC_SC_SC_EEENS5_IJNSA_ILi0EEESV_SV_EEEEENS5_IJNS4_10UnderscoreESY_SY_EEEEENS4_18SM100_TMA_2SM_LOADENS4_14ComposedLayoutINS4_7SwizzleILi3ELi4ELi3EEENS4_18smem_ptr_flag_bitsILi32EEENST_INS5_IJNSA_ILi8EEENSA_ILi32EEEEEENS5_IJS18_SC_EEEEEEEvNS4_8identityENS4_28SM100_TMA_2SM_LOAD_MULTICASTES1C_vS1D_EENS_8epilogue10collective18CollectiveEpilogueINS1G_23Sm100TmaWarpSpecializedILi4ELi2ELi16ELb1ELb0EEEJNS5_IJSH_SG_SH_EEENS5_IJNST_ISH_SC_EENST_INSA_ILi16EEESC_EEEEEfSJ_fSJ_NS1G_6fusion15FusionCallbacksIS1K_NS1Q_17LinearCombinationIffffLNS_15FloatRoundStyleE2EEES1L_S1P_JEEENS4_5SM1004TMEM4LOAD26SM100_TMEM_LOAD_32dp32b16xENS4_13SM90_TMA_LOADENS12_INS13_ILi2ELi4ELi3EEES16_NST_INS5_IJS17_S1N_EEENS5_IJS1N_SC_EEEEEEENS4_39AutoVectorizingCopyWithAssumedAlignmentILi128EEENS4_14SM90_TMA_STOREES25_S27_S27_EEEvvEEEEvNT_6ParamsE --------------------------
	.section	.text._ZN7cutlass13device_kernelINS_4gemm6kernel13GemmUniversalIN4cute5tupleIJiiiiEEENS1_10collective13CollectiveMmaINS1_35MainloopSm100TmaUmmaWarpSpecializedILi2ELi2ELi4ENS5_IJNS4_1CILi4EEENSA_ILi1EEESC_EEEEENS5_IJNSA_ILi256EEENSA_ILi64EEENSA_ILi128EEEEEEfNS5_IJlSC_lEEEfSJ_NS4_8TiledMMAINS4_8MMA_AtomIJNS4_23SM100_MMA_TF32_2x1SM_SSINS_10tfloat32_tESN_fLi256ELi64ELNS4_4UMMA5MajorE0ELSP_0ELNSO_7ScaleInE0ELSQ_0EEEEEENS4_6LayoutINS5_IJSC_SC_SC_EEENS5_IJNSA_ILi0EEESV_SV_EEEEENS5_IJNS4_10UnderscoreESY_SY_EEEEENS4_18SM100_TMA_2SM_LOADENS4_14ComposedLayoutINS4_7SwizzleILi3ELi4ELi3EEENS4_18smem_ptr_flag_bitsILi32EEENST_INS5_IJNSA_ILi8EEENSA_ILi32EEEEEENS5_IJS18_SC_EEEEEEEvNS4_8identityENS4_28SM100_TMA_2SM_LOAD_MULTICASTES1C_vS1D_EENS_8epilogue10collective18CollectiveEpilogueINS1G_23Sm100TmaWarpSpecializedILi4ELi2ELi16ELb1ELb0EEEJNS5_IJSH_SG_SH_EEENS5_IJNST_ISH_SC_EENST_INSA_ILi16EEESC_EEEEEfSJ_fSJ_NS1G_6fusion15FusionCallbacksIS1K_NS1Q_17LinearCombinationIffffLNS_15FloatRoundStyleE2EEES1L_S1P_JEEENS4_5SM1004TMEM4LOAD26SM100_TMEM_LOAD_32dp32b16xENS4_13SM90_TMA_LOADENS12_INS13_ILi2ELi4ELi3EEES16_NST_INS5_IJS17_S1N_EEENS5_IJS1N_SC_EEEEEEENS4_39AutoVectorizingCopyWithAssumedAlignmentILi128EEENS4_14SM90_TMA_STOREES25_S27_S27_EEEvvEEEEvNT_6ParamsE,"ax",@progbits
	.align	128
.text._ZN7cutlass13device_kernelINS_4gemm6kernel13GemmUniversalIN4cute5tupleIJiiiiEEENS1_10collective13CollectiveMmaINS1_35MainloopSm100TmaUmmaWarpSpecializedILi2ELi2ELi4ENS5_IJNS4_1CILi4EEENSA_ILi1EEESC_EEEEENS5_IJNSA_ILi256EEENSA_ILi64EEENSA_ILi128EEEEEEfNS5_IJlSC_lEEEfSJ_NS4_8TiledMMAINS4_8MMA_AtomIJNS4_23SM100_MMA_TF32_2x1SM_SSINS_10tfloat32_tESN_fLi256ELi64ELNS4_4UMMA5MajorE0ELSP_0ELNSO_7ScaleInE0ELSQ_0EEEEEENS4_6LayoutINS5_IJSC_SC_SC_EEENS5_IJNSA_ILi0EEESV_SV_EEEEENS5_IJNS4_10UnderscoreESY_SY_EEEEENS4_18SM100_TMA_2SM_LOADENS4_14ComposedLayoutINS4_7SwizzleILi3ELi4ELi3EEENS4_18smem_ptr_flag_bitsILi32EEENST_INS5_IJNSA_ILi8EEENSA_ILi32EEEEEENS5_IJS18_SC_EEEEEEEvNS4_8identityENS4_28SM100_TMA_2SM_LOAD_MULTICASTES1C_vS1D_EENS_8epilogue10collective18CollectiveEpilogueINS1G_23Sm100TmaWarpSpecializedILi4ELi2ELi16ELb1ELb0EEEJNS5_IJSH_SG_SH_EEENS5_IJNST_ISH_SC_EENST_INSA_ILi16EEESC_EEEEEfSJ_fSJ_NS1G_6fusion15FusionCallbacksIS1K_NS1Q_17LinearCombinationIffffLNS_15FloatRoundStyleE2EEES1L_S1P_JEEENS4_5SM1004TMEM4LOAD26SM100_TMEM_LOAD_32dp32b16xENS4_13SM90_TMA_LOADENS12_INS13_ILi2ELi4ELi3EEES16_NST_INS5_IJS17_S1N_EEENS5_IJS1N_SC_EEEEEEENS4_39AutoVectorizingCopyWithAssumedAlignmentILi128EEENS4_14SM90_TMA_STOREES25_S27_S27_EEEvvEEEEvNT_6ParamsE:
        .type           _ZN7cutlass13device_kernelINS_4gemm6kernel13GemmUniversalIN4cute5tupleIJiiiiEEENS1_10collective13CollectiveMmaINS1_35MainloopSm100TmaUmmaWarpSpecializedILi2ELi2ELi4ENS5_IJNS4_1CILi4EEENSA_ILi1EEESC_EEEEENS5_IJNSA_ILi256EEENSA_ILi64EEENSA_ILi128EEEEEEfNS5_IJlSC_lEEEfSJ_NS4_8TiledMMAINS4_8MMA_AtomIJNS4_23SM100_MMA_TF32_2x1SM_SSINS_10tfloat32_tESN_fLi256ELi64ELNS4_4UMMA5MajorE0ELSP_0ELNSO_7ScaleInE0ELSQ_0EEEEEENS4_6LayoutINS5_IJSC_SC_SC_EEENS5_IJNSA_ILi0EEESV_SV_EEEEENS5_IJNS4_10UnderscoreESY_SY_EEEEENS4_18SM100_TMA_2SM_LOADENS4_14ComposedLayoutINS4_7SwizzleILi3ELi4ELi3EEENS4_18smem_ptr_flag_bitsILi32EEENST_INS5_IJNSA_ILi8EEENSA_ILi32EEEEEENS5_IJS18_SC_EEEEEEEvNS4_8identityENS4_28SM100_TMA_2SM_LOAD_MULTICASTES1C_vS1D_EENS_8epilogue10collective18CollectiveEpilogueINS1G_23Sm100TmaWarpSpecializedILi4ELi2ELi16ELb1ELb0EEEJNS5_IJSH_SG_SH_EEENS5_IJNST_ISH_SC_EENST_INSA_ILi16EEESC_EEEEEfSJ_fSJ_NS1G_6fusion15FusionCallbacksIS1K_NS1Q_17LinearCombinationIffffLNS_15FloatRoundStyleE2EEES1L_S1P_JEEENS4_5SM1004TMEM4LOAD26SM100_TMEM_LOAD_32dp32b16xENS4_13SM90_TMA_LOADENS12_INS13_ILi2ELi4ELi3EEES16_NST_INS5_IJS17_S1N_EEENS5_IJS1N_SC_EEEEEEENS4_39AutoVectorizingCopyWithAssumedAlignmentILi128EEENS4_14SM90_TMA_STOREES25_S27_S27_EEEvvEEEEvNT_6ParamsE,@function
        .size           _ZN7cutlass13device_kernelINS_4gemm6kernel13GemmUniversalIN4cute5tupleIJiiiiEEENS1_10collective13CollectiveMmaINS1_35MainloopSm100TmaUmmaWarpSpecializedILi2ELi2ELi4ENS5_IJNS4_1CILi4EEENSA_ILi1EEESC_EEEEENS5_IJNSA_ILi256EEENSA_ILi64EEENSA_ILi128EEEEEEfNS5_IJlSC_lEEEfSJ_NS4_8TiledMMAINS4_8MMA_AtomIJNS4_23SM100_MMA_TF32_2x1SM_SSINS_10tfloat32_tESN_fLi256ELi64ELNS4_4UMMA5MajorE0ELSP_0ELNSO_7ScaleInE0ELSQ_0EEEEEENS4_6LayoutINS5_IJSC_SC_SC_EEENS5_IJNSA_ILi0EEESV_SV_EEEEENS5_IJNS4_10UnderscoreESY_SY_EEEEENS4_18SM100_TMA_2SM_LOADENS4_14ComposedLayoutINS4_7SwizzleILi3ELi4ELi3EEENS4_18smem_ptr_flag_bitsILi32EEENST_INS5_IJNSA_ILi8EEENSA_ILi32EEEEEENS5_IJS18_SC_EEEEEEEvNS4_8identityENS4_28SM100_TMA_2SM_LOAD_MULTICASTES1C_vS1D_EENS_8epilogue10collective18CollectiveEpilogueINS1G_23Sm100TmaWarpSpecializedILi4ELi2ELi16ELb1ELb0EEEJNS5_IJSH_SG_SH_EEENS5_IJNST_ISH_SC_EENST_INSA_ILi16EEESC_EEEEEfSJ_fSJ_NS1G_6fusion15FusionCallbacksIS1K_NS1Q_17LinearCombinationIffffLNS_15FloatRoundStyleE2EEES1L_S1P_JEEENS4_5SM1004TMEM4LOAD26SM100_TMEM_LOAD_32dp32b16xENS4_13SM90_TMA_LOADENS12_INS13_ILi2ELi4ELi3EEES16_NST_INS5_IJS17_S1N_EEENS5_IJS1N_SC_EEEEEEENS4_39AutoVectorizingCopyWithAssumedAlignmentILi128EEENS4_14SM90_TMA_STOREES25_S27_S27_EEEvvEEEEvNT_6ParamsE,(.L_x_195 - _ZN7cutlass13device_kernelINS_4gemm6kernel13GemmUniversalIN4cute5tupleIJiiiiEEENS1_10collective13CollectiveMmaINS1_35MainloopSm100TmaUmmaWarpSpecializedILi2ELi2ELi4ENS5_IJNS4_1CILi4EEENSA_ILi1EEESC_EEEEENS5_IJNSA_ILi256EEENSA_ILi64EEENSA_ILi128EEEEEEfNS5_IJlSC_lEEEfSJ_NS4_8TiledMMAINS4_8MMA_AtomIJNS4_23SM100_MMA_TF32_2x1SM_SSINS_10tfloat32_tESN_fLi256ELi64ELNS4_4UMMA5MajorE0ELSP_0ELNSO_7ScaleInE0ELSQ_0EEEEEENS4_6LayoutINS5_IJSC_SC_SC_EEENS5_IJNSA_ILi0EEESV_SV_EEEEENS5_IJNS4_10UnderscoreESY_SY_EEEEENS4_18SM100_TMA_2SM_LOADENS4_14ComposedLayoutINS4_7SwizzleILi3ELi4ELi3EEENS4_18smem_ptr_flag_bitsILi32EEENST_INS5_IJNSA_ILi8EEENSA_ILi32EEEEEENS5_IJS18_SC_EEEEEEEvNS4_8identityENS4_28SM100_TMA_2SM_LOAD_MULTICASTES1C_vS1D_EENS_8epilogue10collective18CollectiveEpilogueINS1G_23Sm100TmaWarpSpecializedILi4ELi2ELi16ELb1ELb0EEEJNS5_IJSH_SG_SH_EEENS5_IJNST_ISH_SC_EENST_INSA_ILi16EEESC_EEEEEfSJ_fSJ_NS1G_6fusion15FusionCallbacksIS1K_NS1Q_17LinearCombinationIffffLNS_15FloatRoundStyleE2EEES1L_S1P_JEEENS4_5SM1004TMEM4LOAD26SM100_TMEM_LOAD_32dp32b16xENS4_13SM90_TMA_LOADENS12_INS13_ILi2ELi4ELi3EEES16_NST_INS5_IJS17_S1N_EEENS5_IJS1N_SC_EEEEEEENS4_39AutoVectorizingCopyWithAssumedAlignmentILi128EEENS4_14SM90_TMA_STOREES25_S27_S27_EEEvvEEEEvNT_6ParamsE)
        .other          _ZN7cutlass13device_kernelINS_4gemm6kernel13GemmUniversalIN4cute5tupleIJiiiiEEENS1_10collective13CollectiveMmaINS1_35MainloopSm100TmaUmmaWarpSpecializedILi2ELi2ELi4ENS5_IJNS4_1CILi4EEENSA_ILi1EEESC_EEEEENS5_IJNSA_ILi256EEENSA_ILi64EEENSA_ILi128EEEEEEfNS5_IJlSC_lEEEfSJ_NS4_8TiledMMAINS4_8MMA_AtomIJNS4_23SM100_MMA_TF32_2x1SM_SSINS_10tfloat32_tESN_fLi256ELi64ELNS4_4UMMA5MajorE0ELSP_0ELNSO_7ScaleInE0ELSQ_0EEEEEENS4_6LayoutINS5_IJSC_SC_SC_EEENS5_IJNSA_ILi0EEESV_SV_EEEEENS5_IJNS4_10UnderscoreESY_SY_EEEEENS4_18SM100_TMA_2SM_LOADENS4_14ComposedLayoutINS4_7SwizzleILi3ELi4ELi3EEENS4_18smem_ptr_flag_bitsILi32EEENST_INS5_IJNSA_ILi8EEENSA_ILi32EEEEEENS5_IJS18_SC_EEEEEEEvNS4_8identityENS4_28SM100_TMA_2SM_LOAD_MULTICASTES1C_vS1D_EENS_8epilogue10collective18CollectiveEpilogueINS1G_23Sm100TmaWarpSpecializedILi4ELi2ELi16ELb1ELb0EEEJNS5_IJSH_SG_SH_EEENS5_IJNST_ISH_SC_EENST_INSA_ILi16EEESC_EEEEEfSJ_fSJ_NS1G_6fusion15FusionCallbacksIS1K_NS1Q_17LinearCombinationIffffLNS_15FloatRoundStyleE2EEES1L_S1P_JEEENS4_5SM1004TMEM4LOAD26SM100_TMEM_LOAD_32dp32b16xENS4_13SM90_TMA_LOADENS12_INS13_ILi2ELi4ELi3EEES16_NST_INS5_IJS17_S1N_EEENS5_IJS1N_SC_EEEEEEENS4_39AutoVectorizingCopyWithAssumedAlignmentILi128EEENS4_14SM90_TMA_STOREES25_S27_S27_EEEvvEEEEvNT_6ParamsE,@"STO_CUDA_ENTRY STV_DEFAULT"
_ZN7cutlass13device_kernelINS_4gemm6kernel13GemmUniversalIN4cute5tupleIJiiiiEEENS1_10collective13CollectiveMmaINS1_35MainloopSm100TmaUmmaWarpSpecializedILi2ELi2ELi4ENS5_IJNS4_1CILi4EEENSA_ILi1EEESC_EEEEENS5_IJNSA_ILi256EEENSA_ILi64EEENSA_ILi128EEEEEEfNS5_IJlSC_lEEEfSJ_NS4_8TiledMMAINS4_8MMA_AtomIJNS4_23SM100_MMA_TF32_2x1SM_SSINS_10tfloat32_tESN_fLi256ELi64ELNS4_4UMMA5MajorE0ELSP_0ELNSO_7ScaleInE0ELSQ_0EEEEEENS4_6LayoutINS5_IJSC_SC_SC_EEENS5_IJNSA_ILi0EEESV_SV_EEEEENS5_IJNS4_10UnderscoreESY_SY_EEEEENS4_18SM100_TMA_2SM_LOADENS4_14ComposedLayoutINS4_7SwizzleILi3ELi4ELi3EEENS4_18smem_ptr_flag_bitsILi32EEENST_INS5_IJNSA_ILi8EEENSA_ILi32EEEEEENS5_IJS18_SC_EEEEEEEvNS4_8identityENS4_28SM100_TMA_2SM_LOAD_MULTICASTES1C_vS1D_EENS_8epilogue10collective18CollectiveEpilogueINS1G_23Sm100TmaWarpSpecializedILi4ELi2ELi16ELb1ELb0EEEJNS5_IJSH_SG_SH_EEENS5_IJNST_ISH_SC_EENST_INSA_ILi16EEESC_EEEEEfSJ_fSJ_NS1G_6fusion15FusionCallbacksIS1K_NS1Q_17LinearCombinationIffffLNS_15FloatRoundStyleE2EEES1L_S1P_JEEENS4_5SM1004TMEM4LOAD26SM100_TMEM_LOAD_32dp32b16xENS4_13SM90_TMA_LOADENS12_INS13_ILi2ELi4ELi3EEES16_NST_INS5_IJS17_S1N_EEENS5_IJS1N_SC_EEEEEEENS4_39AutoVectorizingCopyWithAssumedAlignmentILi128EEENS4_14SM90_TMA_STOREES25_S27_S27_EEEvvEEEEvNT_6ParamsE:
[----:B------:R-:W1:Y:S01]  /*0000*/  LDC R1, c[0x0][0x37c] ;  /* 0x0000df00ff017b82 */ /* 0x000e620000000800 */
[----:B------:R-:W2:Y:S01]  /*0010*/  S2R R65, SR_TID.X ;  /* 0x0000000000417919 */ /* 0x000ea20000002100 */
[----:B------:R-:W3:Y:S06]  /*0020*/  LDCU.64 UR8, c[0x0][0x890] ;  /* 0x00011200ff0877ac */ /* 0x000eec0008000a00 */
[----:B------:R-:W4:Y:S01]  /*0030*/  S2UR UR62, SR_CgaCtaId ;  /* 0x00000000003e79c3 */ /* 0x000f220000008800 */
[----:B------:R-:W-:Y:S02]  /*0040*/  PRMT R26, RZ, 0x7610, R26 ;  /* 0x00007610ff1a7816 */ /* 0x000fe4000000001a */
[----:B------:R-:W-:Y:S01]  /*0050*/  ELECT P1, URZ, PT ;  /* 0x0000000000ff782f */ /* 0x000fe20003820000 */
[----:B---3--:R-:W-:-:S04]  /*0060*/  UISETP.NE.U32.AND UP0, UPT, UR8, URZ, UPT ;  /* 0x000000ff0800728c */ /* 0x008fc8000bf05070 */
[----:B------:R-:W-:Y:S02]  /*0070*/  UISETP.NE.AND.EX UP0, UPT, UR9, URZ, UPT, UP0 ;  /* 0x000000ff0900728c */ /* 0x000fe4000bf05300 */
[----:B----4-:R-:W-:Y:S02]  /*0080*/  ULOP3.LUT UR5, UR62, 0x1, URZ, 0xc0, !UPT ;  /* 0x000000013e057892 */ /* 0x010fe4000f8ec0ff */
[----:B------:R-:W-:Y:S01]  /*0090*/  ULOP3.LUT UR4, UR62, 0x1, URZ, 0x3c, !UPT ;  /* 0x000000013e047892 */ /* 0x000fe2000f8e3cff */
[----:B--2---:R-:W-:-:S03]  /*00a0*/  SHF.R.U32.HI R52, RZ, 0x5, R65 ;  /* 0x00000005ff347819 */ /* 0x004fc60000011641 */
[----:B------:R-:W-:Y:S02]  /*00b0*/  IMAD.U32 R2, RZ, RZ, UR5 ;  /* 0x00000005ff027e24 */ /* 0x000fe4000f8e00ff */
[----:B------:R-:W2:Y:S02]  /*00c0*/  SHFL.IDX PT, R0, R52, RZ, 0x1f ;  /* 0x00001fff34007589 */ /* 0x000ea400000e0000 */
[----:B--2---:R-:W-:Y:S01]  /*00d0*/  R2UR UR20, R0 ;  /* 0x00000000001472ca */ /* 0x004fe200000e0000 */
[----:B------:R-:W-:Y:S01]  /*00e0*/  IMAD.U32 R0, RZ, RZ, UR4 ;  /* 0x00000004ff007e24 */ /* 0x000fe2000f8e00ff */
[----:B-1----:R-:W-:-:S13]  /*00f0*/  BRA.U UP0, `(.L_x_0) ;  /* 0x0000000100307547 */ /* 0x002fda000b800000 */
[----:B------:R-:W1:Y:S02]  /*0100*/  LDCU.64 UR4, c[0x0][0x888] ;  /* 0x00011100ff0477ac */ /* 0x000e640008000a00 */
[----:B-1----:R-:W-:-:S04]  /*0110*/  UISETP.NE.U32.AND UP0, UPT, UR4, URZ, UPT ;  /* 0x000000ff0400728c */ /* 0x002fc8000bf05070 */
[----:B------:R-:W-:-:S09]  /*0120*/  UISETP.NE.AND.EX UP0, UPT, UR5, URZ, UPT, UP0 ;  /* 0x000000ff0500728c */ /* 0x000fd2000bf05300 */
[----:B------:R-:W-:Y:S05]  /*0130*/  BRA.U !UP0, `(.L_x_1) ;  /* 0x0000000108147547 */ /* 0x000fea000b800000 */
[----:B------:R-:W1:Y:S01]  /*0140*/  LDC.64 R4, c[0x0][0x888] ;  /* 0x00022200ff047b82 */ /* 0x000e620000000a00 */
[----:B------:R-:W1:Y:S02]  /*0150*/  LDCU.64 UR4, c[0x0][0x358] ;  /* 0x00006b00ff0477ac */ /* 0x000e640008000a00 */
[----:B-1----:R1:W5:Y:S01]  /*0160*/  LDG.E R27, desc[UR4][R4.64] ;  /* 0x00000004041b7981 */ /* 0x002362000c1e1900 */
[----:B------:R-:W-:Y:S01]  /*0170*/  HFMA2 R26, -RZ, RZ, 0, 5.9604644775390625e-08 ;  /* 0x00000001ff1a7431 */ /* 0x000fe200000001ff */
[----:B------:R-:W-:Y:S05]  /*0180*/  BRA `(.L_x_0) ;  /* 0x00000000000c7947 */ /* 0x000fea0003800000 */
.L_x_1:
[----:B------:R-:W1:Y:S01]  /*0190*/  LDCU UR4, c[0x0][0x880] ;  /* 0x00011000ff0477ac */ /* 0x000e620008000800 */
[----:B------:R-:W-:Y:S01]  /*01a0*/  HFMA2 R26, -RZ, RZ, 0, 5.9604644775390625e-08 ;  /* 0x00000001ff1a7431 */ /* 0x000fe200000001ff */
[----:B-1----:R-:W-:-:S07]  /*01b0*/  MOV R27, UR4 ;  /* 0x00000004001b7c02 */ /* 0x002fce0008000f00 */
.L_x_0:
[----:B------:R-:W2:Y:S02]  /*01c0*/  LDCU.64 UR4, c[0x0][0x8b0] ;  /* 0x00011600ff0477ac */ /* 0x000ea40008000a00 */
[----:B--2---:R-:W-:-:S04]  /*01d0*/  UISETP.NE.U32.AND UP0, UPT, UR4, URZ, UPT ;  /* 0x000000ff0400728c */ /* 0x004fc8000bf05070 */
[----:B------:R-:W-:-:S09]  /*01e0*/  UISETP.NE.AND.EX UP0, UPT, UR5, URZ, UPT, UP0 ;  /* 0x000000ff0500728c */ /* 0x000fd2000bf05300 */
[----:B------:R-:W-:Y:S05]  /*01f0*/  BRA.U UP0, `(.L_x_2) ;  /* 0x0000000100287547 */ /* 0x000fea000b800000 */
[----:B------:R-:W2:Y:S02]  /*0200*/  LDCU.64 UR4, c[0x0][0x8a8] ;  /* 0x00011500ff0477ac */ /* 0x000ea40008000a00 */
[----:B--2---:R-:W-:-:S04]  /*0210*/  UISETP.NE.U32.AND UP0, UPT, UR4, URZ, UPT ;  /* 0x000000ff0400728c */ /* 0x004fc8000bf05070 */
[----:B------:R-:W-:-:S09]  /*0220*/  UISETP.NE.AND.EX UP0, UPT, UR5, URZ, UPT, UP0 ;  /* 0x000000ff0500728c */ /* 0x000fd2000bf05300 */
[----:B------:R-:W-:Y:S05]  /*0230*/  BRA.U !UP0, `(.L_x_3) ;  /* 0x0000000108107547 */ /* 0x000fea000b800000 */
[----:B------:R-:W2:Y:S01]  /*0240*/  LDC.64 R24, c[0x0][0x8a8] ;  /* 0x00022a00ff187b82 */ /* 0x000ea20000000a00 */
[----:B------:R-:W2:Y:S02]  /*0250*/  LDCU.64 UR4, c[0x0][0x358] ;  /* 0x00006b00ff0477ac */ /* 0x000ea40008000a00 */
[----:B--2---:R2:W5:Y:S01]  /*0260*/  LDG.E R24, desc[UR4][R24.64] ;  /* 0x0000000418187981 */ /* 0x004562000c1e1900 */
[----:B------:R-:W-:Y:S05]  /*0270*/  BRA `(.L_x_2) ;  /* 0x0000000000087947 */ /* 0x000fea0003800000 */
.L_x_3:
[----:B------:R-:W2:Y:S02]  /*0280*/  LDCU UR4, c[0x0][0x8a0] ;  /* 0x00011400ff0477ac */ /* 0x000ea40008000800 */
[----:B--2---:R-:W-:Y:S02]  /*0290*/  MOV R24, UR4 ;  /* 0x0000000400187c02 */ /* 0x004fe40008000f00 */
.L_x_2:
[----:B------:R-:W-:Y:S01]  /*02a0*/  IMAD.U32 R3, RZ, RZ, UR20 ;  /* 0x00000014ff037e24 */ /* 0x000fe2000f8e00ff */
[----:B------:R-:W-:Y:S04]  /*02b0*/  BSSY.RECONVERGENT B0, `(.L_x_4) ;  /* 0x000000c000007945 */ /* 0x000fe80003800200 */
[C---:B------:R-:W-:Y:S02]  /*02c0*/  ISETP.NE.OR P2, PT, R3.reuse, 0x1, !P1 ;  /* 0x000000010300780c */ /* 0x040fe40004f45670 */
[----:B------:R-:W-:-:S11]  /*02d0*/  ISETP.NE.OR P0, PT, R3, 0x3, !P1 ;  /* 0x000000030300780c */ /* 0x000fd60004f05670 */
[----:B------:R-:W-:Y:S05]  /*02e0*/  @P2 BRA `(.L_x_5) ;  /* 0x0000000000202947 */ /* 0x000fea0003800000 */
[----:B------:R-:W3:Y:S02]  /*02f0*/  LDCU.64 UR4, c[0x0][0x348] ;  /* 0x00006900ff0477ac */ /* 0x000ee40008000a00 */
[----:B---3--:R-:W-:Y:S02]  /*0300*/  UIADD3 UR6, UP1, UPT, UR4, 0x80, URZ ;  /* 0x0000008004067890 */ /* 0x008fe4000ff3e0ff */
[----:B------:R-:W-:Y:S02]  /*0310*/  UIADD3 UR4, UP0, UPT, UR4, 0x180, URZ ;  /* 0x0000018004047890 */ /* 0x000fe4000ff1e0ff */
[----:B------:R-:W-:Y:S02]  /*0320*/  UIADD3.X UR7, UPT, UPT, URZ, UR5, URZ, UP1, !UPT ;  /* 0x00000005ff077290 */ /* 0x000fe40008ffe4ff */
[----:B------:R-:W-:-:S07]  /*0330*/  UIADD3.X UR5, UPT, UPT, URZ, UR5, URZ, UP0, !UPT ;  /* 0x00000005ff057290 */ /* 0x000fce00087fe4ff */
[----:B------:R3:W-:Y:S02]  /*0340*/  UTMACCTL.PF [UR6] ;  /* 0x00000000060079b9 */ /* 0x0007e40008040000 */
[----:B------:R3:W-:Y:S02]  /*0350*/  UTMACCTL.PF [UR4] ;  /* 0x00000000040079b9 */ /* 0x0007e40008040000 */
[----:B---3--:R-:W-:Y:S01]  /*0360*/  NOP ;  /* 0x0000000000007918 */ /* 0x008fe20000000000 */
.L_x_5:
[----:B------:R-:W-:Y:S05]  /*0370*/  BSYNC.RECONVERGENT B0 ;  /* 0x0000000000007941 */ /* 0x000fea0003800200 */
.L_x_4:
[----:B------:R-:W-:Y:S04]  /*0380*/  BSSY.RECONVERGENT B0, `(.L_x_6) ;  /* 0x000000a000007945 */ /* 0x000fe80003800200 */
        /* <DEDUP_REMOVED lines=9> */
.L_x_7:
[----:B------:R-:W-:Y:S05]  /*0420*/  BSYNC.RECONVERGENT B0 ;  /* 0x0000000000007941 */ /* 0x000fea0003800200 */
.L_x_6:
[----:B------:R-:W3:Y:S01]  /*0430*/  LDCU.64 UR4, c[0x0][0x888] ;  /* 0x00011100ff0477ac */ /* 0x000ee20008000a00 */
[----:B------:R-:W-:Y:S02]  /*0440*/  UISETP.EQ.U32.AND UP2, UPT, UR8, URZ, UPT ;  /* 0x000000ff0800728c */ /* 0x000fe4000bf42070 */
[----:B------:R-:W-:Y:S02]  /*0450*/  UPLOP3.LUT UP4, UPT, UPT, UPT, UPT, 0x80, 0x8 ;  /* 0x000000000008789c */ /* 0x000fe40003f8f070 */
[----:B---3--:R-:W-:-:S04]  /*0460*/  UISETP.NE.U32.AND UP0, UPT, UR4, URZ, UPT ;  /* 0x000000ff0400728c */ /* 0x008fc8000bf05070 */
[----:B------:R-:W-:-:S04]  /*0470*/  UISETP.NE.AND.EX UP1, UPT, UR5, URZ, UPT, UP0 ;  /* 0x000000ff0500728c */ /* 0x000fc8000bf25300 */
[----:B------:R-:W-:-:S04]  /*0480*/  UISETP.EQ.OR.EX UP3, UPT, UR9, URZ, !UP1, UP2 ;  /* 0x000000ff0900728c */ /* 0x000fc8000cf62720 */
[----:B------:R-:W-:-:S05]  /*0490*/  UP2UR UR63, UPR, URZ, 0x8 ;  /* 0x00000008ff3f7883 */ /* 0x000fca0008000000 */
[----:B------:R-:W-:Y:S07]  /*04a0*/  BRA.U !UP3, `(.L_x_8) ;  /* 0x000000010b207547 */ /* 0x000fee000b800000 */
[----:B------:R-:W-:Y:S01]  /*04b0*/  UISETP.NE.U32.AND UP2, UPT, UR8, URZ, UPT ;  /* 0x000000ff0800728c */ /* 0x000fe2000bf45070 */
[----:B-----5:R-:W-:Y:S01]  /*04c0*/  FSETP.NEU.AND P0, PT, R27, RZ, PT ;  /* 0x000000ff1b00720b */ /* 0x020fe20003f0d000 */
[----:B------:R-:W-:Y:S02]  /*04d0*/  USEL UR4, URZ, 0xffffffff, UP1 ;  /* 0xffffffffff047887 */ /* 0x000fe40008800000 */
[----:B------:R-:W-:-:S10]  /*04e0*/  UISETP.NE.AND.EX UP2, UPT, UR9, URZ, UPT, UP2 ;  /* 0x000000ff0900728c */ /* 0x000fd4000bf45320 */
[----:B------:R-:W-:Y:S01]  /*04f0*/  VOTEU.ANY UP0, P0 ;  /* 0x0000000000ff7886 */ /* 0x000fe20000000100 */
[----:B------:R-:W-:-:S04]  /*0500*/  @!UP2 USEL UR4, URZ, 0xffffffff, UP0 ;  /* 0xffffffffff04a887 */ /* 0x000fc80008000000 */
[----:B------:R-:W-:-:S04]  /*0510*/  ULOP3.LUT UR4, UR4, 0x1, URZ, 0xc0, !UPT ;  /* 0x0000000104047892 */ /* 0x000fc8000f8ec0ff */
[----:B------:R-:W-:-:S11]  /*0520*/  UISETP.NE.U32.AND UP4, UPT, UR4, 0x1, UPT ;  /* 0x000000010400788c */ /* 0x000fd6000bf85070 */
.L_x_8:
[----:B------:R-:W3:Y:S01]  /*0530*/  SHFL.IDX PT, R3, R52, RZ, 0x1f ;  /* 0x00001fff34037589 */ /* 0x000ee200000e0000 */
[----:B------:R-:W-:Y:S01]  /*0540*/  R2UR UR4, R2 ;  /* 0x00000000020472ca */ /* 0x000fe200000e0000 */
[----:B------:R-:W-:-:S04]  /*0550*/  UISETP.NE.AND UP0, UPT, UR20, 0x2, UPT ;  /* 0x000000021400788c */ /* 0x000fc8000bf05270 */
[----:B------:R-:W-:-:S08]  /*0560*/  USEL UR47, URZ, 0x1, UP0 ;  /* 0x00000001ff2f7887 */ /* 0x000fd00008000000 */
[----:B------:R-:W-:-:S06]  /*0570*/  UISETP.EQ.AND UP2, UPT, UR4, URZ, !UP0 ;  /* 0x000000ff0400728c */ /* 0x000fcc000c742270 */
[----:B------:R-:W-:Y:S02]  /*0580*/  PLOP3.LUT P4, PT, P1, PT, UP2, 0x80, 0x8 ;  /* 0x000000000008781c */ /* 0x000fe40000f8f028 */
[----:B---3--:R-:W-:-:S13]  /*0590*/  ISETP.NE.AND P0, PT, R3, RZ, PT ;  /* 0x000000ff0300720c */ /* 0x008fda0003f05270 */
[----:B------:R-:W-:Y:S05]  /*05a0*/  @P0 BRA `(.L_x_9) ;  /* 0x0000000000440947 */ /* 0x000fea0003800000 */
[----:B------:R-:W-:Y:S01]  /*05b0*/  UMOV UR4, 0x400 ;  /* 0x0000040000047882 */ /* 0x000fe20000000000 */
[----:B------:R-:W-:Y:S01]  /*05c0*/  UMOV UR8, 0x1 ;  /* 0x0000000100087882 */ /* 0x000fe20000000000 */
[----:B------:R-:W-:Y:S01]  /*05d0*/  UMOV UR6, 0x2 ;  /* 0x0000000200067882 */ /* 0x000fe20000000000 */
[----:B------:R-:W-:Y:S02]  /*05e0*/  ULEA UR4, UR62, UR4, 0x18 ;  /* 0x000000043e047291 */ /* 0x000fe4000f8ec0ff */
[----:B------:R-:W-:-:S04]  /*05f0*/  UIADD3 UR8, UPT, UPT, -UR8, 0x100000, URZ ;  /* 0x0010000008087890 */ /* 0x000fc8000fffe1ff */
[----:B------:R-:W-:Y:S02]  /*0600*/  USHF.L.U32 UR9, UR8, 0xb, URZ ;  /* 0x0000000b08097899 */ /* 0x000fe400080006ff */
[----:B------:R-:W-:Y:S02]  /*0610*/  USHF.L.U32 UR8, UR8, 0x1, URZ ;  /* 0x0000000108087899 */ /* 0x000fe400080006ff */
[----:B------:R-:W-:-:S04]  /*0620*/  UIADD3 UR6, UPT, UPT, -UR6, 0x100000, URZ ;  /* 0x0010000006067890 */ /* 0x000fc8000fffe1ff */
[----:B------:R-:W-:Y:S02]  /*0630*/  USHF.L.U32 UR7, UR6, 0xb, URZ ;  /* 0x0000000b06077899 */ /* 0x000fe400080006ff */
[----:B------:R-:W-:Y:S01]  /*0640*/  USHF.L.U32 UR6, UR6, 0x1, URZ ;  /* 0x0000000106067899 */ /* 0x000fe200080006ff */
[----:B------:R-:W-:Y:S01]  /*0650*/  ELECT P0, URZ, PT ;  /* 0x0000000000ff782f */ /* 0x000fe20003800000 */
[----:B------:R-:W3:Y:S02]  /*0660*/  FENCE.VIEW.ASYNC.S ;  /* 0x00000000000073c6 */ /* 0x000ee40000000000 */
[----:B---3--:R3:W4:Y:S08]  /*0670*/  SYNCS.EXCH.64 URZ, [UR4], UR8 ;  /* 0x0000000804ff75b2 */ /* 0x0087300008000100 */
[----:B------:R3:W1:Y:S01]  /*0680*/  SYNCS.EXCH.64 URZ, [UR4+0x10], UR6 ;  /* 0x0000100604ff75b2 */ /* 0x0006620008000100 */
[----:B------:R3:W1:Y:S01]  /*0690*/  SYNCS.EXCH.64 URZ, [UR4+0x8], UR8 ;  /* 0x0000080804ff75b2 */ /* 0x0006620008000100 */
[----:B------:R3:W1:Y:S01]  /*06a0*/  SYNCS.EXCH.64 URZ, [UR4+0x18], UR6 ;  /* 0x0000180604ff75b2 */ /* 0x0006620008000100 */
[----:B------:R-:W-:Y:S01]  /*06b0*/  NOP ;  /* 0x0000000000007918 */ /* 0x000fe20000000000 */
.L_x_9:
[----:B------:R-:W2:Y:S01]  /*06c0*/  SHFL.IDX PT, R3, R52, RZ, 0x1f ;  /* 0x00001fff34037589 */ /* 0x000ea200000e0000 */
[----:B------:R-:W-:Y:S01]  /*06d0*/  NOP ;  /* 0x0000000000007918 */ /* 0x000fe20000000000 */
[----:B--2---:R-:W-:-:S13]  /*06e0*/  ISETP.NE.AND P0, PT, R3, 0x1, PT ;  /* 0x000000010300780c */ /* 0x004fda0003f05270 */
[----:B------:R-:W-:Y:S05]  /*06f0*/  @P0 BRA `(.L_x_10) ;  /* 0x0000000000540947 */ /* 0x000fea0003800000 */
[----:B---3--:R-:W-:Y:S01]  /*0700*/  UMOV UR4, 0x400 ;  /* 0x0000040000047882 */ /* 0x008fe20000000000 */
        /* <DEDUP_REMOVED lines=10> */
[----:B------:R-:W2:Y:S02]  /*07b0*/  FENCE.VIEW.ASYNC.S ;  /* 0x00000000000073c6 */ /* 0x000ea40000000000 */
[----:B--2---:R2:W3:Y:S08]  /*07c0*/  SYNCS.EXCH.64 URZ, [UR4+0x20], UR8 ;  /* 0x0000200804ff75b2 */ /* 0x0044f00008000100 */
[----:B------:R2:W1:Y:S01]  /*07d0*/  SYNCS.EXCH.64 URZ, [UR4+0x40], UR6 ;  /* 0x0000400604ff75b2 */ /* 0x0004620008000100 */
[----:B------:R2:W1:Y:S01]  /*07e0*/  SYNCS.EXCH.64 URZ, [UR4+0x28], UR8 ;  /* 0x0000280804ff75b2 */ /* 0x0004620008000100 */
[----:B------:R2:W1:Y:S01]  /*07f0*/  SYNCS.EXCH.64 URZ, [UR4+0x48], UR6 ;  /* 0x0000480604ff75b2 */ /* 0x0004620008000100 */
[----:B------:R2:W1:Y:S01]  /*0800*/  SYNCS.EXCH.64 URZ, [UR4+0x30], UR8 ;  /* 0x0000300804ff75b2 */ /* 0x0004620008000100 */
[----:B------:R2:W1:Y:S01]  /*0810*/  SYNCS.EXCH.64 URZ, [UR4+0x50], UR6 ;  /* 0x0000500604ff75b2 */ /* 0x0004620008000100 */
[----:B------:R2:W1:Y:S01]  /*0820*/  SYNCS.EXCH.64 URZ, [UR4+0x38], UR8 ;  /* 0x0000380804ff75b2 */ /* 0x0004620008000100 */
[----:B------:R2:W1:Y:S01]  /*0830*/  SYNCS.EXCH.64 URZ, [UR4+0x58], UR6 ;  /* 0x0000580604ff75b2 */ /* 0x0004620008000100 */
[----:B------:R-:W-:Y:S01]  /*0840*/  NOP ;  /* 0x0000000000007918 */ /* 0x000fe20000000000 */
.L_x_10:
[----:B------:R-:W4:Y:S01]  /*0850*/  SHFL.IDX PT, R3, R52, RZ, 0x1f ;  /* 0x00001fff34037589 */ /* 0x000f2200000e0000 */
[----:B------:R-:W-:Y:S01]  /*0860*/  NOP ;  /* 0x0000000000007918 */ /* 0x000fe20000000000 */
[----:B----4-:R-:W-:-:S13]  /*0870*/  ISETP.NE.AND P0, PT, R3, 0x3, PT ;  /* 0x000000030300780c */ /* 0x010fda0003f05270 */
[----:B------:R-:W-:Y:S05]  /*0880*/  @P0 BRA `(.L_x_11) ;  /* 0x00000000002c0947 */ /* 0x000fea0003800000 */
[----:B--23--:R-:W-:Y:S01]  /*0890*/  UMOV UR6, 0x400 ;  /* 0x0000040000067882 */ /* 0x00cfe20000000000 */
[----:B------:R-:W-:Y:S01]  /*08a0*/  UMOV UR4, 0x20 ;  /* 0x0000002000047882 */ /* 0x000fe20000000000 */
[----:B------:R-:W-:Y:S02]  /*08b0*/  ULEA UR6, UR62, UR6, 0x18 ;  /* 0x000000063e067291 */ /* 0x000fe4000f8ec0ff */
[----:B------:R-:W-:-:S04]  /*08c0*/  UIADD3 UR4, UPT, UPT, -UR4, 0x100000, URZ ;  /* 0x0010000004047890 */ /* 0x000fc8000fffe1ff */
[----:B------:R-:W-:Y:S02]  /*08d0*/  USHF.L.U32 UR5, UR4, 0xb, URZ ;  /* 0x0000000b04057899 */ /* 0x000fe400080006ff */
[----:B------:R-:W-:Y:S01]  /*08e0*/  USHF.L.U32 UR4, UR4, 0x1, URZ ;  /* 0x0000000104047899 */ /* 0x000fe200080006ff */
[----:B------:R-:W-:Y:S01]  /*08f0*/  ELECT P0, URZ, PT ;  /* 0x0000000000ff782f */ /* 0x000fe20003800000 */
[----:B------:R-:W2:Y:S10]  /*0900*/  FENCE.VIEW.ASYNC.S ;  /* 0x00000000000073c6 */ /* 0x000eb40000000000 */
[----:B--2---:R4:W2:Y:S01]  /*0910*/  SYNCS.EXCH.64 URZ, [UR6+0x60], UR4 ;  /* 0x0000600406ff75b2 */ /* 0x0048a20008000100 */
[----:B------:R4:W3:Y:S02]  /*0920*/  SYNCS.EXCH.64 URZ, [UR6+0x68], UR4 ;  /* 0x0000680406ff75b2 */ /* 0x0008e40008000100 */
[----:B----4-:R-:W-:Y:S01]  /*0930*/  NOP ;  /* 0x0000000000007918 */ /* 0x010fe20000000000 */
.L_x_11:
[----:B------:R-:W4:Y:S01]  /*0940*/  SHFL.IDX PT, R3, R52, RZ, 0x1f ;  /* 0x00001fff34037589 */ /* 0x000f2200000e0000 */
[----:B------:R-:W-:Y:S01]  /*0950*/  NOP ;  /* 0x0000000000007918 */ /* 0x000fe20000000000 */
[----:B----4-:R-:W-:-:S13]  /*0960*/  ISETP.NE.AND P0, PT, R3, 0x4, PT ;  /* 0x000000040300780c */ /* 0x010fda0003f05270 */
[----:B------:R-:W-:Y:S05]  /*0970*/  @P0 BRA `(.L_x_12) ;  /* 0x0000000000480947 */ /* 0x000fea0003800000 */
[----:B--23--:R-:W-:Y:S01]  /*0980*/  UMOV UR4, 0x3a0 ;  /* 0x000003a000047882 */ /* 0x00cfe20000000000 */
[----:B------:R-:W-:Y:S01]  /*0990*/  UMOV UR6, 0x400 ;  /* 0x0000040000067882 */ /* 0x000fe20000000000 */
[----:B------:R-:W-:Y:S01]  /*09a0*/  USEL UR4, UR4, 0x320, UP4 ;  /* 0x0000032004047887 */ /* 0x000fe2000a000000 */
        /* <DEDUP_REMOVED lines=10> */
[----:B--2---:R4:W2:Y:S08]  /*0a50*/  SYNCS.EXCH.64 URZ, [UR6+0x70], UR8 ;  /* 0x0000700806ff75b2 */ /* 0x0048b00008000100 */
[----:B------:R4:W3:Y:S01]  /*0a60*/  SYNCS.EXCH.64 URZ, [UR6+0x80], UR4 ;  /* 0x0000800406ff75b2 */ /* 0x0008e20008000100 */
[----:B------:R4:W1:Y:S01]  /*0a70*/  SYNCS.EXCH.64 URZ, [UR6+0x78], UR8 ;  /* 0x0000780806ff75b2 */ /* 0x0008620008000100 */
[----:B------:R4:W1:Y:S02]  /*0a80*/  SYNCS.EXCH.64 URZ, [UR6+0x88], UR4 ;  /* 0x0000880406ff75b2 */ /* 0x0008640008000100 */
[----:B----4-:R-:W-:Y:S01]  /*0a90*/  NOP ;  /* 0x0000000000007918 */ /* 0x010fe20000000000 */
.L_x_12:
[----:B------:R-:W4:Y:S01]  /*0aa0*/  SHFL.IDX PT, R3, R52, RZ, 0x1f ;  /* 0x00001fff34037589 */ /* 0x000f2200000e0000 */
[----:B------:R-:W-:Y:S01]  /*0ab0*/  NOP ;  /* 0x0000000000007918 */ /* 0x000fe20000000000 */
[----:B----4-:R-:W-:-:S13]  /*0ac0*/  ISETP.NE.AND P0, PT, R3, 0x5, PT ;  /* 0x000000050300780c */ /* 0x010fda0003f05270 */
[----:B------:R-:W-:Y:S05]  /*0ad0*/  @P0 BRA `(.L_x_13) ;  /* 0x0000000000540947 */ /* 0x000fea0003800000 */
[----:B--23--:R-:W-:Y:S01]  /*0ae0*/  UMOV UR4, 0x400 ;  /* 0x0000040000047882 */ /* 0x00cfe20000000000 */
        /* <DEDUP_REMOVED lines=14> */
[----:B------:R4:W1:Y:S01]  /*0bd0*/  SYNCS.EXCH.64 URZ, [UR4+0xb8], UR8 ;  /* 0x0000b80804ff75b2 */ /* 0x0008620008000100 */
[----:B------:R4:W1:Y:S01]  /*0be0*/  SYNCS.EXCH.64 URZ, [UR4+0xa0], UR6 ;  /* 0x0000a00604ff75b2 */ /* 0x0008620008000100 */
[----:B------:R4:W1:Y:S01]  /*0bf0*/  SYNCS.EXCH.64 URZ, [UR4+0xc0], UR8 ;  /* 0x0000c00804ff75b2 */ /* 0x0008620008000100 */
[----:B------:R4:W1:Y:S01]  /*0c00*/  SYNCS.EXCH.64 URZ, [UR4+0xa8], UR6 ;  /* 0x0000a80604ff75b2 */ /* 0x0008620008000100 */
[----:B------:R4:W1:Y:S02]  /*0c10*/  SYNCS.EXCH.64 URZ, [UR4+0xc8], UR8 ;  /* 0x0000c80804ff75b2 */ /* 0x0008640008000100 */
[----:B----4-:R-:W-:Y:S01]  /*0c20*/  NOP ;  /* 0x0000000000007918 */ /* 0x010fe20000000000 */
.L_x_13:
[----:B------:R-:W4:Y:S01]  /*0c30*/  SHFL.IDX PT, R3, R52, RZ, 0x1f ;  /* 0x00001fff34037589 */ /* 0x000f2200000e0000 */
[----:B------:R-:W-:Y:S01]  /*0c40*/  ISETP.NE.OR P1, PT, RZ, UR20, !P1 ;  /* 0x00000014ff007c0c */ /* 0x000fe2000cf25670 */
        /* <DEDUP_REMOVED lines=12> */
[----:B------:R4:W3:Y:S01]  /*0d10*/  SYNCS.EXCH.64 URZ, [UR4+0xe0], UR6 ;  /* 0x0000e00604ff75b2 */ /* 0x0008e20008000100 */
[----:B------:R4:W1:Y:S01]  /*0d20*/  SYNCS.EXCH.64 URZ, [UR4+0xd8], UR6 ;  /* 0x0000d80604ff75b2 */ /* 0x0008620008000100 */
[----:B------:R4:W1:Y:S02]  /*0d30*/  SYNCS.EXCH.64 URZ, [UR4+0xe8], UR6 ;  /* 0x0000e80604ff75b2 */ /* 0x0008640008000100 */
[----:B----4-:R-:W-:Y:S01]  /*0d40*/  NOP ;  /* 0x0000000000007918 */ /* 0x010fe20000000000 */
.L_x_14:
[----:B------:R-:W-:Y:S01]  /*0d50*/  VOTEU.ALL UP0, P1 ;  /* 0x0000000000ff7886 */ /* 0x000fe20000800000 */
[----:B--23--:R-:W-:Y:S01]  /*0d60*/  UMOV UR4, 0x20 ;  /* 0x0000002000047882 */ /* 0x00cfe20000000000 */
[----:B------:R-:W2:Y:S01]  /*0d70*/  LDCU UR7, c[0x0][0x36c] ;  /* 0x00006d80ff0777ac */ /* 0x000ea20008000800 */
[----:B------:R-:W-:Y:S01]  /*0d80*/  NOP ;  /* 0x0000000000007918 */ /* 0x000fe20000000000 */
[----:B-1----:R-:W-:Y:S01]  /*0d90*/  LOP3.LUT R5, R65, 0x1f, RZ, 0xc0, !PT ;  /* 0x0000001f41057812 */ /* 0x002fe200078ec0ff */
[----:B------:R-:W-:Y:S01]  /*0da0*/  @!UP0 UMOV UR6, 0x400 ;  /* 0x0000040000068882 */ /* 0x000fe20000000000 */
[----:B------:R-:W-:-:S04]  /*0db0*/  @!UP0 UIADD3 UR4, UPT, UPT, -UR4, 0x100000, URZ ;  /* 0x0010000004048890 */ /* 0x000fc8000fffe1ff */
[----:B------:R-:W-:Y:S02]  /*0dc0*/  @!UP0 USHF.L.U32 UR5, UR4, 0xb, URZ ;  /* 0x0000000b04058899 */ /* 0x000fe400080006ff */
[----:B------:R-:W-:Y:S02]  /*0dd0*/  @!UP0 USHF.L.U32 UR4, UR4, 0x1, URZ ;  /* 0x0000000104048899 */ /* 0x000fe400080006ff */
[----:B------:R-:W-:Y:S01]  /*0de0*/  @!UP0 ULEA UR6, UR62, UR6, 0x18 ;  /* 0x000000063e068291 */ /* 0x000fe2000f8ec0ff */
[----:B------:R-:W-:Y:S01]  /*0df0*/  VOTEU.ALL UP0, P1 ;  /* 0x0000000000ff7886 */ /* 0x000fe20000800000 */
[----:B------:R-:W-:Y:S02]  /*0e00*/  UISETP.NE.AND UP5, UPT, UR20, URZ, UPT ;  /* 0x000000ff1400728c */ /* 0x000fe4000bfa5270 */
[----:B--2---:R-:W-:Y:S01]  /*0e10*/  UISETP.EQ.U32.AND UP6, UPT, UR7, 0x1, UPT ;  /* 0x000000010700788c */ /* 0x004fe2000bfc2070 */
[----:B------:R-:W1:Y:S07]  /*0e20*/  FENCE.VIEW.ASYNC.S ;  /* 0x00000000000073c6 */ /* 0x000e6e0000000000 */
[----:B-1----:R1:W2:Y:S01]  /*0e30*/  @!UP0 SYNCS.EXCH.64 URZ, [UR6+0xf0], UR4 ;  /* 0x0000f00406ff85b2 */ /* 0x0022a20008000100 */
[----:B------:R-:W-:Y:S05]  /*0e40*/  BRA.U !UP6, `(.L_x_15) ;  /* 0x000000010e087547 */ /* 0x000fea000b800000 */
[----:B--2---:R-:W-:Y:S01]  /*0e50*/  UCGABAR_ARV ;  /* 0x00000000000079c7 */ /* 0x004fe20008000000 */
[----:B------:R-:W-:Y:S05]  /*0e60*/  BRA `(.L_x_16) ;  /* 0x0000000000047947 */ /* 0x000fea0003800000 */
.L_x_15:
[----:B--2---:R-:W-:Y:S01]  /*0e70*/  NOP ;  /* 0x0000000000007918 */ /* 0x004fe20000000000 */
.L_x_16:
[----:B------:R-:W2:Y:S01]  /*0e80*/  S2UR UR22, SR_CTAID.X ;  /* 0x00000000001679c3 */ /* 0x000ea20000002500 */
[----:B------:R-:W-:-:S05]  /*0e90*/  CS2R.32 R54, SR_CgaSize ;  /* 0x0000000000367805 */ /* 0x000fca0000008a00 */
[----:B------:R-:W-:-:S05]  /*0ea0*/  IMAD R54, R54, -0xa0, RZ ;  /* 0xffffff6036367824 */ /* 0x000fca00078e02ff */
[----:B-1----:R-:W-:-:S14]  /*0eb0*/  R2UR UR5, R54 ;  /* 0x00000000360572ca */ /* 0x002fdc00000e0000 */
[----:B------:R-:W1:Y:S01]  /*0ec0*/  LDCU UR5, c[0x0][UR5+0x2b0] ;  /* 0x00005600050577ac */ /* 0x000e620008000800 */
[----:B------:R-:W-:Y:S02]  /*0ed0*/  R2UR UR9, R2 ;  /* 0x00000000020972ca */ /* 0x000fe400000e0000 */
[----:B------:R-:W-:-:S05]  /*0ee0*/  CS2R.32 R54, SR_CgaSize ;  /* 0x0000000000367805 */ /* 0x000fca0000008a00 */
[----:B------:R-:W-:-:S05]  /*0ef0*/  IMAD R54, R54, -0xa0, RZ ;  /* 0xffffff6036367824 */ /* 0x000fca00078e02ff */
[----:B------:R-:W-:-:S14]  /*0f00*/  R2UR UR4, R54 ;  /* 0x00000000360472ca */ /* 0x000fdc00000e0000 */
[----:B------:R-:W3:Y:S01]  /*0f10*/  LDCU UR4, c[0x0][UR4+0x2b4] ;  /* 0x00005680040477ac */ /* 0x000ee20008000800 */
[----:B------:R-:W4:Y:S01]  /*0f20*/  S2UR UR28, SR_CTAID.Y ;  /* 0x00000000001c79c3 */ /* 0x000f220000002600 */
[----:B------:R-:W-:-:S05]  /*0f30*/  CS2R.32 R54, SR_CgaSize ;  /* 0x0000000000367805 */ /* 0x000fca0000008a00 */
[----:B------:R-:W-:-:S05]  /*0f40*/  IMAD R54, R54, -0xa0, RZ ;  /* 0xffffff6036367824 */ /* 0x000fca00078e02ff */
[----:B------:R-:W-:-:S14]  /*0f50*/  R2UR UR7, R54 ;  /* 0x00000000360772ca */ /* 0x000fdc00000e0000 */
[----:B------:R-:W3:Y:S01]  /*0f60*/  LDCU UR7, c[0x0][UR7+0x2a0] ;  /* 0x00005400070777ac */ /* 0x000ee20008000800 */
[----:B------:R-:W-:-:S05]  /*0f70*/  CS2R.32 R54, SR_CgaSize ;  /* 0x0000000000367805 */ /* 0x000fca0000008a00 */
[----:B------:R-:W-:-:S05]  /*0f80*/  IMAD R54, R54, -0xa0, RZ ;  /* 0xffffff6036367824 */ /* 0x000fca00078e02ff */
[----:B------:R-:W-:-:S14]  /*0f90*/  R2UR UR8, R54 ;  /* 0x00000000360872ca */ /* 0x000fdc00000e0000 */
[----:B------:R-:W3:Y:S01]  /*0fa0*/  LDCU UR8, c[0x0][UR8+0x2a4] ;  /* 0x00005480080877ac */ /* 0x000ee20008000800 */
[----:B------:R-:W-:Y:S01]  /*0fb0*/  UISETP.GT.U32.AND UP0, UPT, UR9, 0xffff, UPT ;  /* 0x0000ffff0900788c */ /* 0x000fe2000bf04070 */
[----:B------:R-:W3:Y:S01]  /*0fc0*/  LDCU UR21, c[0x0][0xb24] ;  /* 0x00016480ff1577ac */ /* 0x000ee20008000800 */
[----:B------:R-:W3:Y:S01]  /*0fd0*/  LDCU UR39, c[0x0][0xb24] ;  /* 0x00016480ff2777ac */ /* 0x000ee20008000800 */
[----:B--2---:R-:W-:Y:S01]  /*0fe0*/  I2FP.F32.U32 R4, UR22 ;  /* 0x0000001600047c45 */ /* 0x004fe20008201000 */
[----:B------:R-:W2:Y:S04]  /*0ff0*/  LDCU UR25, c[0x0][0xb30] ;  /* 0x00016600ff1977ac */ /* 0x000ea80008000800 */
[----:B-1----:R-:W-:Y:S01]  /*1000*/  FMUL R4, R4, UR5 ;  /* 0x0000000504047c20 */ /* 0x002fe20008400000 */
[----:B------:R-:W-:Y:S01]  /*1010*/  USEL UR5, UR9, 0xffff, !UP0 ;  /* 0x0000ffff09057887 */ /* 0x000fe2000c000000 */
[----:B----4-:R-:W-:Y:S01]  /*1020*/  I2FP.F32.U32 R3, UR28 ;  /* 0x0000001c00037c45 */ /* 0x010fe20008201000 */
[----:B------:R-:W-:-:S03]  /*1030*/  USHF.L.U32 UR31, UR62, 0x8, URZ ;  /* 0x000000083e1f7899 */ /* 0x000fc600080006ff */
[----:B------:R-:W1:Y:S01]  /*1040*/  F2I.U32.TRUNC.NTZ R4, R4 ;  /* 0x0000000400047305 */ /* 0x000e62000020f000 */
[----:B------:R-:W-:Y:S01]  /*1050*/  ULOP3.LUT UR30, UR5, 0xffff, URZ, 0xc0, !UPT ;  /* 0x0000ffff051e7892 */ /* 0x000fe2000f8ec0ff */
[----:B---3--:R-:W-:-:S06]  /*1060*/  FMUL R3, R3, UR4 ;  /* 0x0000000403037c20 */ /* 0x008fcc0008400000 */
[----:B------:R-:W3:Y:S01]  /*1070*/  F2I.U32.TRUNC.NTZ R3, R3 ;  /* 0x0000000300037305 */ /* 0x000ee2000020f000 */
[----:B-1----:R-:W-:Y:S02]  /*1080*/  R2UR UR4, R4 ;  /* 0x00000000040472ca */ /* 0x002fe400000e0000 */
[----:B------:R-:W-:Y:S02]  /*1090*/  PRMT R4, RZ, 0x7610, R4 ;  /* 0x00007610ff047816 */ /* 0x000fe40000000004 */
[----:B---3--:R-:W-:Y:S02]  /*10a0*/  R2UR UR6, R3 ;  /* 0x00000000030672ca */ /* 0x008fe400000e0000 */
[----:B------:R-:W-:-:S07]  /*10b0*/  PRMT R3, RZ, 0x7610, R3 ;  /* 0x00007610ff037816 */ /* 0x000fce0000000003 */
[----:B------:R-:W-:-:S04]  /*10c0*/  UIADD3 UR5, UPT, UPT, -UR4, URZ, URZ ;  /* 0x000000ff04057290 */ /* 0x000fc8000fffe1ff */
[----:B------:R-:W-:Y:S02]  /*10d0*/  UIMAD UR5, UR7, UR5, UR22 ;  /* 0x00000005070572a4 */ /* 0x000fe4000f8e0216 */
[----:B------:R-:W-:-:S04]  /*10e0*/  UIADD3 UR4, UPT, UPT, -UR6, URZ, URZ ;  /* 0x000000ff06047290 */ /* 0x000fc8000fffe1ff */
[----:B------:R-:W-:Y:S01]  /*10f0*/  IMAD.U32 R54, RZ, RZ, UR5 ;  /* 0x00000005ff367e24 */ /* 0x000fe2000f8e00ff */
[----:B------:R-:W-:-:S06]  /*1100*/  UIMAD UR4, UR8, UR4, UR28 ;  /* 0x00000004080472a4 */ /* 0x000fcc000f8e021c */
[----:B------:R-:W-:Y:S01]  /*1110*/  IMAD.U32 R53, RZ, RZ, UR4 ;  /* 0x00000004ff357e24 */ /* 0x000fe2000f8e00ff */
[----:B--2---:R-:W-:Y:S06]  /*1120*/  BRA.U UP5, `(.L_x_17) ;  /* 0x0000000105447547 */ /* 0x004fec000b800000 */
[----:B------:R-:W-:Y:S02]  /*1130*/  R2UR UR4, R53 ;  /* 0x00000000350472ca */ /* 0x000fe400000e0000 */
[----:B------:R-:W-:-:S11]  /*1140*/  R2UR UR7, R54 ;  /* 0x00000000360772ca */ /* 0x000fd600000e0000 */
[----:B------:R-:W-:Y:S02]  /*1150*/  UISETP.NE.AND UP0, UPT, UR4, URZ, UPT ;  /* 0x000000ff0400728c */ /* 0x000fe4000bf05270 */
[----:B------:R-:W-:Y:S02]  /*1160*/  ULOP3.LUT UR4, UR7, 0x2, URZ, 0x3c, !UPT ;  /* 0x0000000207047892 */ /* 0x000fe4000f8e3cff */
[----:B------:R-:W-:Y:S02]  /*1170*/  UISETP.GT.U32.AND UP2, UPT, UR7, 0x1, UP0 ;  /* 0x000000010700788c */ /* 0x000fe40008744070 */
[----:B------:R-:W-:Y:S02]  /*1180*/  UISETP.GT.U32.AND UP0, UPT, UR4, 0x1, UP0 ;  /* 0x000000010400788c */ /* 0x000fe40008704070 */
[----:B------:R-:W-:Y:S02]  /*1190*/  USEL UR5, URZ, 0x2, UP2 ;  /* 0x00000002ff057887 */ /* 0x000fe40009000000 */
[----:B------:R-:W-:-:S02]  /*11a0*/  USEL UR6, URZ, 0x1, UP2 ;  /* 0x00000001ff067887 */ /* 0x000fc40009000000 */
[----:B------:R-:W-:Y:S02]  /*11b0*/  USEL UR4, URZ, 0x4, UP0 ;  /* 0x00000004ff047887 */ /* 0x000fe40008000000 */
[----:B------:R-:W-:Y:S02]  /*11c0*/  ULOP3.LUT UR7, UR7, 0xfffffffe, URZ, 0xc0, !UPT ;  /* 0xfffffffe07077892 */ /* 0x000fe4000f8ec0ff */
[----:B------:R-:W-:Y:S02]  /*11d0*/  USEL UR8, URZ, 0x8, UP0 ;  /* 0x00000008ff087887 */ /* 0x000fe40008000000 */
[----:B------:R-:W-:-:S03]  /*11e0*/  UIADD3 UR4, UPT, UPT, UR4, UR5, UR6 ;  /* 0x0000000504047290 */ /* 0x000fc6000fffe006 */
[----:B------:R-:W-:Y:S01]  /*11f0*/  UMOV UR5, 0x3 ;  /* 0x0000000300057882 */ /* 0x000fe20000000000 */
[----:B------:R-:W-:Y:S02]  /*1200*/  UIADD3 UR4, UPT, UPT, UR4, UR8, URZ ;  /* 0x0000000804047290 */ /* 0x000fe4000fffe0ff */
[----:B------:R-:W-:-:S04]  /*1210*/  USHF.L.U32 UR5, UR5, UR7, URZ ;  /* 0x0000000705057299 */ /* 0x000fc800080006ff */
[----:B------:R-:W-:Y:S02]  /*1220*/  IMAD.U32 R4, RZ, RZ, UR4 ;  /* 0x00000004ff047e24 */ /* 0x000fe4000f8e00ff */
[----:B------:R-:W-:-:S07]  /*1230*/  IMAD.U32 R3, RZ, RZ, UR5 ;  /* 0x00000005ff037e24 */ /* 0x000fce000f8e00ff */
.L_x_17:
[----:B------:R-:W1:Y:S01]  /*1240*/  S2UR UR60, SR_CTAID.Z ;  /* 0x00000000003c79c3 */ /* 0x000e620000002700 */
[----:B------:R-:W-:Y:S01]  /*1250*/  UISETP.GE.AND UP0, UPT, UR21, 0x1, UPT ;  /* 0x000000011500788c */ /* 0x000fe2000bf06270 */
[----:B------:R-:W-:Y:S01]  /*1260*/  UMOV UR26, 0x5 ;  /* 0x00000005001a7882 */ /* 0x000fe20000000000 */
[----:B------:R-:W-:-:S07]  /*1270*/  UMOV UR24, UR22 ;  /* 0x0000001600187c82 */ /* 0x000fce0008000000 */
[----:B------:R-:W-:Y:S05]  /*1280*/  BRA.U !UP0, `(.L_x_18) ;  /* 0x0000000108d47547 */ /* 0x000fea000b800000 */
[----:B------:R-:W2:Y:S01]  /*1290*/  LDCU.128 UR16, c[0x0][0xb10] ;  /* 0x00016200ff1077ac */ /* 0x000ea20008000c00 */
[----:B------:R-:W3:Y:S01]  /*12a0*/  LDCU UR6, c[0x0][0x370] ;  /* 0x00006e00ff0677ac */ /* 0x000ee20008000800 */
[----:B------:R-:W4:Y:S01]  /*12b0*/  LDCU UR7, c[0x0][0x374] ;  /* 0x00006e80ff0777ac */ /* 0x000f220008000800 */
[----:B------:R-:W1:Y:S01]  /*12c0*/  LDCU UR23, c[0x0][0xb0c] ;  /* 0x00016180ff1777ac */ /* 0x000e620008000800 */
[----:B------:R-:W1:Y:S01]  /*12d0*/  LDCU UR24, c[0x0][0xb20] ;  /* 0x00016400ff1877ac */ /* 0x000e620008000800 */
[----:B------:R-:W1:Y:S01]  /*12e0*/  LDCU.64 UR8, c[0x0][0xb28] ;  /* 0x00016500ff0877ac */ /* 0x000e620008000a00 */
[----:B--2---:R-:W-:Y:S02]  /*12f0*/  UISETP.NE.AND UP3, UPT, UR18, 0x1, UPT ;  /* 0x000000011200788c */ /* 0x004fe4000bf65270 */
[----:B----4-:R-:W-:Y:S02]  /*1300*/  UIMAD.WIDE.U32 UR10, UR7, UR19, URZ ;  /* 0x00000013070a72a5 */ /* 0x010fe4000f8e00ff */
[----:B---3--:R-:W-:-:S02]  /*1310*/  UIMAD.WIDE.U32 UR12, UR6, UR16, URZ ;  /* 0x00000010060c72a5 */ /* 0x008fc4000f8e00ff */
[----:B-1----:R-:W-:Y:S02]  /*1320*/  UISETP.NE.AND UP0, UPT, UR23, 0x1, UPT ;  /* 0x000000011700788c */ /* 0x002fe4000bf05270 */
[----:B------:R-:W-:Y:S01]  /*1330*/  UIMAD.WIDE.U32 UR4, UR22, UR16, URZ ;  /* 0x00000010160472a5 */ /* 0x000fe2000f8e00ff */
[----:B------:R-:W-:Y:S02]  /*1340*/  UMOV UR10, UR11 ;  /* 0x0000000b000a7c82 */ /* 0x000fe40008000000 */
[----:B------:R-:W-:Y:S01]  /*1350*/  UMOV UR12, UR13 ;  /* 0x0000000d000c7c82 */ /* 0x000fe20008000000 */
[----:B------:R-:W-:Y:S02]  /*1360*/  @UP3 USHF.R.U32.HI UR7, URZ, UR24, UR10 ;  /* 0x00000018ff073299 */ /* 0x000fe4000801160a */
[----:B------:R-:W-:Y:S01]  /*1370*/  UISETP.NE.AND UP2, UPT, UR21, 0x1, UPT ;  /* 0x000000011500788c */ /* 0x000fe2000bf45270 */
[----:B------:R-:W-:Y:S02]  /*1380*/  UMOV UR4, UR5 ;  /* 0x0000000500047c82 */ /* 0x000fe40008000000 */
[----:B------:R-:W-:-:S02]  /*1390*/  @UP0 USHF.R.U32.HI UR6, URZ, UR17, UR12 ;  /* 0x00000011ff060299 */ /* 0x000fc4000801160c */
[----:B------:R-:W-:Y:S02]  /*13a0*/  USHF.R.U32.HI UR4, URZ, UR17, UR4 ;  /* 0x00000011ff047299 */ /* 0x000fe40008011604 */
[----:B------:R-:W-:Y:S02]  /*13b0*/  UIMAD.WIDE.U32 UR12, UR28, UR19, URZ ;  /* 0x000000131c0c72a5 */ /* 0x000fe4000f8e00ff */
[----:B------:R-:W-:Y:S02]  /*13c0*/  UIMAD.WIDE.U32 UR10, UR7, UR8, URZ ;  /* 0x00000008070a72a5 */ /* 0x000fe4000f8e00ff */
[----:B------:R-:W-:Y:S02]  /*13d0*/  UIMAD.WIDE.U32 UR14, UR6, UR8, URZ ;  /* 0x00000008060e72a5 */ /* 0x000fe4000f8e00ff */
[----:B------:R-:W-:-:S03]  /*13e0*/  USEL UR5, UR22, UR4, !UP0 ;  /* 0x0000000416057287 */ /* 0x000fc6000c000000 */
[----:B------:R-:W-:Y:S01]  /*13f0*/  UMOV UR4, UR13 ;  /* 0x0000000d00047c82 */ /* 0x000fe20008000000 */
[----:B------:R-:W-:Y:S01]  /*1400*/  UMOV UR10, UR11 ;  /* 0x0000000b000a7c82 */ /* 0x000fe20008000000 */
[----:B------:R-:W-:Y:S02]  /*1410*/  USHF.R.U32.HI UR4, URZ, UR24, UR4 ;  /* 0x00000018ff047299 */ /* 0x000fe40008011604 */
[----:B------:R-:W-:Y:S01]  /*1420*/  @UP2 USHF.R.U32.HI UR7, URZ, UR9, UR10 ;  /* 0x00000009ff072299 */ /* 0x000fe2000801160a */
[----:B------:R-:W-:Y:S01]  /*1430*/  UMOV UR14, UR15 ;  /* 0x0000000f000e7c82 */ /* 0x000fe20008000000 */
[----:B------:R-:W-:Y:S02]  /*1440*/  USEL UR4, UR28, UR4, !UP3 ;  /* 0x000000041c047287 */ /* 0x000fe4000d800000 */
[----:B------:R-:W-:Y:S02]  /*1450*/  @UP2 USHF.R.U32.HI UR6, URZ, UR9, UR14 ;  /* 0x00000009ff062299 */ /* 0x000fe4000801160e */
[----:B------:R-:W-:-:S02]  /*1460*/  UIMAD UR7, UR7, UR21, URZ ;  /* 0x00000015070772a4 */ /* 0x000fc4000f8e02ff */
[----:B------:R-:W-:Y:S02]  /*1470*/  UIMAD UR12, UR6, UR21, URZ ;  /* 0x00000015060c72a4 */ /* 0x000fe4000f8e02ff */
[----:B------:R-:W-:Y:S02]  /*1480*/  UISETP.GE.AND UP0, UPT, UR4, UR7, UPT ;  /* 0x000000070400728c */ /* 0x000fe4000bf06270 */
[----:B------:R-:W-:Y:S02]  /*1490*/  UIMAD.WIDE.U32 UR10, UR4, UR8, URZ ;  /* 0x00000008040a72a5 */ /* 0x000fe4000f8e00ff */
[----:B------:R-:W-:Y:S02]  /*14a0*/  UISETP.GE.OR UP0, UPT, UR5, UR12, UP0 ;  /* 0x0000000c0500728c */ /* 0x000fe40008706670 */
[----:B------:R-:W-:Y:S02]  /*14b0*/  UIMAD.WIDE.U32 UR12, UR5, UR8, URZ ;  /* 0x00000008050c72a5 */ /* 0x000fe4000f8e00ff */
[----:B------:R-:W-:Y:S01]  /*14c0*/  UIADD3 UR10, UPT, UPT, -UR4, URZ, URZ ;  /* 0x000000ff040a7290 */ /* 0x000fe2000fffe1ff */
[----:B------:R-:W-:Y:S01]  /*14d0*/  UMOV UR8, UR11 ;  /* 0x0000000b00087c82 */ /* 0x000fe20008000000 */
[----:B------:R-:W-:-:S02]  /*14e0*/  UIADD3 UR24, UPT, UPT, -UR5, URZ, URZ ;  /* 0x000000ff05187290 */ /* 0x000fc4000fffe1ff */
[----:B------:R-:W-:-:S03]  /*14f0*/  USHF.R.U32.HI UR8, URZ, UR9, UR8 ;  /* 0x00000009ff087299 */ /* 0x000fc60008011608 */
[----:B------:R-:W-:Y:S01]  /*1500*/  @!UP0 UMOV UR7, UR13 ;  /* 0x0000000d00078c82 */ /* 0x000fe20008000000 */
[----:B------:R-:W-:Y:S02]  /*1510*/  UIMAD UR28, UR18, UR10, UR28 ;  /* 0x0000000a121c72a4 */ /* 0x000fe4000f8e021c */
[----:B------:R-:W-:Y:S02]  /*1520*/  USEL UR8, UR4, UR8, !UP2 ;  /* 0x0000000804087287 */ /* 0x000fe4000d000000 */
[----:B------:R-:W-:Y:S02]  /*1530*/  @!UP0 USHF.R.U32.HI UR7, URZ, UR9, UR7 ;  /* 0x00000009ff078299 */ /* 0x000fe40008011607 */
[----:B------:R-:W-:Y:S02]  /*1540*/  UIADD3 UR9, UPT, UPT, -UR8, URZ, URZ ;  /* 0x000000ff08097290 */ /* 0x000fe4000fffe1ff */
[----:B------:R-:W-:Y:S02]  /*1550*/  @!UP0 USEL UR7, UR5, UR7, !UP2 ;  /* 0x0000000705078287 */ /* 0x000fe4000d000000 */
[----:B------:R-:W-:-:S02]  /*1560*/  UIMAD UR9, UR21, UR9, UR4 ;  /* 0x00000009150972a4 */ /* 0x000fc4000f8e0204 */
[----:B------:R-:W-:Y:S02]  /*1570*/  @!UP0 UIADD3 UR8, UPT, UPT, UR8, -UR7, URZ ;  /* 0x8000000708088290 */ /* 0x000fe4000fffe0ff */
[----:B------:R-:W-:Y:S02]  /*1580*/  @!UP0 UIMAD UR6, UR9, UR6, UR7 ;  /* 0x00000006090682a4 */ /* 0x000fe4000f8e0207 */
[----:B------:R-:W-:Y:S02]  /*1590*/  @!UP0 UIMAD UR4, UR8, UR21, UR5 ;  /* 0x00000015080482a4 */ /* 0x000fe4000f8e0205 */
[----:B------:R-:W-:Y:S02]  /*15a0*/  UIMAD UR24, UR23, UR24, UR22 ;  /* 0x00000018171872a4 */ /* 0x000fe4000f8e0216 */
[----:B------:R-:W-:Y:S01]  /*15b0*/  UIMAD UR28, UR4, UR18, UR28 ;  /* 0x00000012041c72a4 */ /* 0x000fe2000f8e021c */
[----:B------:R-:W-:Y:S02]  /*15c0*/  @!UP0 UMOV UR5, UR6 ;  /* 0x0000000600058c82 */ /* 0x000fe40008000000 */
[----:B------:R-:W-:-:S12]  /*15d0*/  UIMAD UR24, UR5, UR23, UR24 ;  /* 0x00000017051872a4 */ /* 0x000fd8000f8e0218 */
.L_x_18:
[----:B------:R-:W-:Y:S02]  /*15e0*/  UISETP.NE.AND UP2, UPT, UR25, 0x1, UPT ;  /* 0x000000011900788c */ /* 0x000fe4000bf45270 */
[----:B------:R-:W-:Y:S02]  /*15f0*/  UISETP.NE.AND UP0, UPT, UR20, 0x2, UPT ;  /* 0x000000021400788c */ /* 0x000fe4000bf05270 */
[----:B------:R-:W-:Y:S02]  /*1600*/  ULOP3.LUT UR31, UR31, 0x200, URZ, 0xc0, !UPT ;  /* 0x000002001f1f7892 */ /* 0x000fe4000f8ec0ff */
[----:B------:R-:W-:-:S03]  /*1610*/  USHF.L.U32 UR30, UR26, UR30, URZ ;  /* 0x0000001e1a1e7299 */ /* 0x000fc600080006ff */
[----:B------:R-:W-:Y:S09]  /*1620*/  BRA.U UP2, `(.L_x_19) ;  /* 0x0000000102407547 */ /* 0x000ff2000b800000 */
[----:B------:R-:W2:Y:S01]  /*1630*/  LDCU.128 UR8, c[0x0][0xb10] ;  /* 0x00016200ff0877ac */ /* 0x000ea20008000c00 */
[----:B------:R-:W3:Y:S01]  /*1640*/  LDCU UR12, c[0x0][0xb0c] ;  /* 0x00016180ff0c77ac */ /* 0x000ee20008000800 */
[----:B------:R-:W4:Y:S01]  /*1650*/  LDCU UR13, c[0x0][0xb20] ;  /* 0x00016400ff0d77ac */ /* 0x000f220008000800 */
[----:B--2---:R-:W-:Y:S02]  /*1660*/  UIMAD.WIDE.U32 UR4, UR24, UR8, URZ ;  /* 0x00000008180472a5 */ /* 0x004fe4000f8e00ff */
[----:B------:R-:W-:Y:S02]  /*1670*/  UIMAD.WIDE.U32 UR6, UR28, UR11, URZ ;  /* 0x0000000b1c0672a5 */ /* 0x000fe4000f8e00ff */
[----:B---3--:R-:W-:Y:S02]  /*1680*/  UISETP.NE.AND UP2, UPT, UR12, 0x1, UPT ;  /* 0x000000010c00788c */ /* 0x008fe4000bf45270 */
[----:B------:R-:W-:-:S03]  /*1690*/  USHF.R.U32.HI UR5, URZ, UR9, UR5 ;  /* 0x00000009ff057299 */ /* 0x000fc60008011605 */
[----:B------:R-:W-:Y:S01]  /*16a0*/  UMOV UR4, UR7 ;  /* 0x0000000700047c82 */ /* 0x000fe20008000000 */
[----:B------:R-:W-:Y:S02]  /*16b0*/  USEL UR5, UR24, UR5, !UP2 ;  /* 0x0000000518057287 */ /* 0x000fe4000d000000 */
[----:B------:R-:W-:Y:S02]  /*16c0*/  UISETP.NE.AND UP2, UPT, UR10, 0x1, UPT ;  /* 0x000000010a00788c */ /* 0x000fe4000bf45270 */
[----:B----4-:R-:W-:-:S04]  /*16d0*/  USHF.R.U32.HI UR4, URZ, UR13, UR4 ;  /* 0x0000000dff047299 */ /* 0x010fc80008011604 */
[----:B------:R-:W-:-:S04]  /*16e0*/  USEL UR4, UR28, UR4, !UP2 ;  /* 0x000000041c047287 */ /* 0x000fc8000d000000 */
[----:B------:R-:W-:Y:S02]  /*16f0*/  UIADD3 UR6, UPT, UPT, -UR4, UR5, URZ ;  /* 0x0000000504067290 */ /* 0x000fe4000fffe1ff */
[----:B------:R-:W-:Y:S02]  /*1700*/  UIADD3 UR4, UPT, UPT, UR4, -UR5, URZ ;  /* 0x8000000504047290 */ /* 0x000fe4000fffe0ff */
[----:B------:R-:W-:Y:S02]  /*1710*/  UIMAD UR28, UR6, UR10, UR28 ;  /* 0x0000000a061c72a4 */ /* 0x000fe4000f8e021c */
[----:B------:R-:W-:-:S12]  /*1720*/  UIMAD UR24, UR4, UR12, UR24 ;  /* 0x0000000c041872a4 */ /* 0x000fd8000f8e0218 */
.L_x_19:
[----:B------:R-:W-:Y:S05]  /*1730*/  BRA.U !UP6, `(.L_x_20) ;  /* 0x000000010e0c7547 */ /* 0x000fea000b800000 */
[----:B------:R-:W-:Y:S01]  /*1740*/  UCGABAR_WAIT ;  /* 0x0000000000007dc7 */ /* 0x000fe20008000000 */
[----:B------:R-:W-:Y:S01]  /*1750*/  CCTL.IVALL ;  /* 0x00000000ff00798f */ /* 0x000fe20002000000 */
[----:B------:R-:W-:Y:S05]  /*1760*/  BRA `(.L_x_21) ;  /* 0x0000000000047947 */ /* 0x000fea0003800000 */
.L_x_20:
[----:B------:R-:W-:Y:S06]  /*1770*/  BAR.SYNC.DEFER_BLOCKING 0x0 ;  /* 0x0000000000007b1d */ /* 0x000fec0000010000 */
.L_x_21:
[----:B------:R-:W-:Y:S05]  /*1780*/  BRA.U UP0, `(.L_x_22) ;  /* 0x0000001500d47547 */ /* 0x000fea000b800000 */
[----:B------:R-:W2:Y:S01]  /*1790*/  LDCU UR5, c[0x0][0x38c] ;  /* 0x00007180ff0577ac */ /* 0x000ea20008000800 */
[----:B------:R-:W-:Y:S01]  /*17a0*/  PLOP3.LUT P2, PT, PT, PT, UP4, 0x80, 0x8 ;  /* 0x000000000008781c */ /* 0x000fe20003f4f048 */
[----:B------:R-:W-:Y:S01]  /*17b0*/  IMAD.MOV.U32 R12, RZ, RZ, 0x1 ;  /* 0x00000001ff0c7424 */ /* 0x000fe200078e00ff */
[----:B------:R-:W-:Y:S01]  /*17c0*/  ISETP.NE.AND P3, PT, R5, RZ, P4 ;  /* 0x000000ff0500720c */ /* 0x000fe20002765270 */
[----:B------:R-:W-:Y:S01]  /*17d0*/  UISETP.NE.AND UP1, UPT, UR20, URZ, UPT ;  /* 0x000000ff1400728c */ /* 0x000fe2000bf25270 */
[----:B------:R-:W-:Y:S02]  /*17e0*/  PLOP3.LUT P2, PT, P2, PT, PT, 0x8, 0x80 ;  /* 0x000000000080781c */ /* 0x000fe4000174e170 */
[----:B------:R-:W-:Y:S01]  /*17f0*/  CS2R R10, SRZ ;  /* 0x00000000000a7805 */ /* 0x000fe2000001ff00 */
[----:B------:R-:W-:Y:S01]  /*1800*/  IMAD.MOV.U32 R9, RZ, RZ, RZ ;  /* 0x000000ffff097224 */ /* 0x000fe200078e00ff */
[----:B------:R-:W3:Y:S01]  /*1810*/  LDCU UR64, c[0x0][0x370] ;  /* 0x00006e00ff4077ac */ /* 0x000ee20008000800 */
[----:B------:R-:W-:Y:S01]  /*1820*/  IMAD.MOV.U32 R8, RZ, RZ, 0x1 ;  /* 0x00000001ff087424 */ /* 0x000fe200078e00ff */
[----:B------:R-:W4:Y:S01]  /*1830*/  LDCU.64 UR54, c[0x0][0x348] ;  /* 0x00006900ff3677ac */ /* 0x000f220008000a00 */
[----:B------:R-:W-:-:S02]  /*1840*/  USHF.L.U32 UR71, UR22, 0x7, URZ ;  /* 0x0000000716477899 */ /* 0x000fc400080006ff */
[----:B--2---:R-:W-:Y:S02]  /*1850*/  UIADD3 UR6, UPT, UPT, UR5, 0x7f, URZ ;  /* 0x0000007f05067890 */ /* 0x004fe4000fffe0ff */
[----:B------:R-:W-:Y:S02]  /*1860*/  UIADD3 UR70, UPT, UPT, UR5, 0xfe, URZ ;  /* 0x000000fe05467890 */ /* 0x000fe4000fffe0ff */
[----:B------:R-:W-:Y:S01]  /*1870*/  USHF.R.S32.HI UR4, URZ, 0x1f, UR6 ;  /* 0x0000001fff047899 */ /* 0x000fe20008011406 */
[----:B------:R-:W2:Y:S03]  /*1880*/  LDCU UR63, c[0x0][0x374] ;  /* 0x00006e80ff3f77ac */ /* 0x000ea60008000800 */
[----:B------:R-:W-:Y:S02]  /*1890*/  ULEA.HI UR4, UR4, UR6, URZ, 0x7 ;  /* 0x0000000604047291 */ /* 0x000fe4000f8f38ff */
[----:B------:R-:W-:-:S02]  /*18a0*/  USHF.L.U32 UR6, UR22, 0x5, URZ ;  /* 0x0000000516067899 */ /* 0x000fc400080006ff */
[----:B------:R-:W-:Y:S02]  /*18b0*/  USHF.R.S32.HI UR66, URZ, 0x7, UR4 ;  /* 0x00000007ff427899 */ /* 0x000fe40008011404 */
[----:B------:R-:W-:Y:S02]  /*18c0*/  UIADD3 UR4, UPT, UPT, UR5, -0x1, URZ ;  /* 0xffffffff05047890 */ /* 0x000fe4000fffe0ff */
[----:B------:R-:W-:Y:S02]  /*18d0*/  UISETP.LT.U32.AND UP0, UPT, UR66, 0x2, UPT ;  /* 0x000000024200788c */ /* 0x000fe4000bf01070 */
[----:B------:R-:W-:Y:S02]  /*18e0*/  UISETP.GE.U32.AND UP2, UPT, UR4, -0xff, UPT ;  /* 0xffffff010400788c */ /* 0x000fe4000bf46070 */
[----:B------:R-:W-:Y:S02]  /*18f0*/  USEL UR65, UR66, 0x2, UP0 ;  /* 0x0000000242417887 */ /* 0x000fe40008000000 */
[----:B------:R-:W-:-:S02]  /*1900*/  ULOP3.LUT UR5, UR6, 0x20, URZ, 0xc0, !UPT ;  /* 0x0000002006057892 */ /* 0x000fc4000f8ec0ff */
[----:B------:R-:W-:Y:S02]  /*1910*/  UIADD3 UR4, UPT, UPT, UR65, -0x1, URZ ;  /* 0xffffffff41047890 */ /* 0x000fe4000fffe0ff */
[----:B------:R-:W-:Y:S02]  /*1920*/  USEL UR38, UR47, 0x2, UP1 ;  /* 0x000000022f267887 */ /* 0x000fe40008800000 */
[----:B------:R-:W-:Y:S02]  /*1930*/  ULEA.HI UR68, UR31, UR5, URZ, 0x1b ;  /* 0x000000051f447291 */ /* 0x000fe4000f8fd8ff */
[----:B------:R-:W-:Y:S02]  /*1940*/  @UP2 UIADD3 UR4, UPT, UPT, UR65, URZ, URZ ;  /* 0x000000ff41042290 */ /* 0x000fe4000fffe0ff */
[----:B------:R-:W-:Y:S02]  /*1950*/  UIADD3 UR69, UPT, UPT, UR66, -UR65, URZ ;  /* 0x8000004142457290 */ /* 0x000fe4000fffe0ff */
[----:B------:R-:W-:-:S02]  /*1960*/  UIADD3 UR45, UPT, UPT, UR4, 0x1, URZ ;  /* 0x00000001042d7890 */ /* 0x000fc4000fffe0ff */
[----:B------:R-:W-:Y:S01]  /*1970*/  UIADD3 UR67, UPT, UPT, -UR4, URZ, URZ ;  /* 0x000000ff04437290 */ /* 0x000fe2000fffe1ff */
[----:B--234-:R-:W-:-:S11]  /*1980*/  UMOV UR29, URZ ;  /* 0x000000ff001d7c82 */ /* 0x01cfd60008000000 */
.L_x_46:
[----:B------:R-:W-:Y:S01]  /*1990*/  UISETP.NE.AND UP0, UPT, UR62, URZ, UPT ;  /* 0x000000ff3e00728c */ /* 0x000fe2000bf05270 */
[----:B------:R-:W2:Y:S08]  /*19a0*/  S2UR UR62, SR_CgaCtaId ;  /* 0x00000000003e79c3 */ /* 0x000eb00000008800 */
[----:B---3--:R-:W-:Y:S05]  /*19b0*/  BRA.U UP0, `(.L_x_23) ;  /* 0x0000000100347547 */ /* 0x008fea000b800000 */
[----:B------:R-:W3:Y:S01]  /*19c0*/  S2R R0, SR_CgaCtaId ;  /* 0x0000000000007919 */ /* 0x000ee20000008800 */
[----:B------:R-:W-:-:S04]  /*19d0*/  MOV R2, 0x400 ;  /* 0x0000040000027802 */ /* 0x000fc80000000f00 */
[----:B---3--:R-:W-:Y:S02]  /*19e0*/  LEA R0, R0, R2, 0x18 ;  /* 0x0000000200007211 */ /* 0x008fe400078ec0ff */
[----:B------:R-:W-:-:S03]  /*19f0*/  SHF.L.U32 R2, R8, 0x1f, RZ ;  /* 0x0000001f08027819 */ /* 0x000fc600000006ff */
[----:B------:R-:W-:-:S04]  /*1a00*/  IMAD R0, R9, 0x8, R0 ;  /* 0x0000000809007824 */ /* 0x000fc800078e0200 */
[----:B------:R-:W3:Y:S02]  /*1a10*/  SYNCS.PHASECHK.TRANS64.TRYWAIT P0, [R0+URZ+0xe0], R2 ;  /* 0x0000e002000075a7 */ /* 0x000ee400080011ff */
[----:B---3--:R-:W-:Y:S05]  /*1a20*/  @!P0 BRA `(.L_x_24) ;  /* 0x0000007400908947 */ /* 0x008fea0003800000 */
.L_x_151:
[----:B------:R-:W-:Y:S01]  /*1a30*/  VIADD R9, R9, 0x1 ;  /* 0x0000000109097836 */ /* 0x000fe20000000000 */
[----:B------:R3:W-:Y:S04]  /*1a40*/  SYNCS.ARRIVE.TRANS64.A1T0 RZ, [R0+URZ+0xd0], RZ ;  /* 0x0000d0ff00ff79a7 */ /* 0x0007e800081000ff */
[----:B------:R-:W-:-:S04]  /*1a50*/  ISETP.NE.AND P0, PT, R9, 0x2, PT ;  /* 0x000000020900780c */ /* 0x000fc80003f05270 */
[----:B------:R-:W-:Y:S02]  /*1a60*/  SEL R9, R9, RZ, P0 ;  /* 0x000000ff09097207 */ /* 0x000fe40000000000 */
[----:B---3--:R-:W-:-:S04]  /*1a70*/  SEL R0, RZ, 0x1, P0 ;  /* 0x00000001ff007807 */ /* 0x008fc80000000000 */
[----:B------:R-:W-:-:S07]  /*1a80*/  LOP3.LUT R8, R8, R0, RZ, 0x3c, !PT ;  /* 0x0000000008087212 */ /* 0x000fce00078e3cff */
.L_x_23:
[----:B------:R-:W-:Y:S01]  /*1a90*/  UMOV UR22, 0x400 ;  /* 0x0000040000167882 */ /* 0x000fe20000000000 */
[----:B------:R-:W-:Y:S01]  /*1aa0*/  SHF.L.U32 R0, R12, 0x1f, RZ ;  /* 0x0000001f0c007819 */ /* 0x000fe200000006ff */
[----:B--2---:R-:W-:Y:S02]  /*1ab0*/  ULEA UR22, UR62, UR22, 0x18 ;  /* 0x000000163e167291 */ /* 0x004fe4000f8ec0ff */
[----:B------:R-:W-:Y:S02]  /*1ac0*/  UISETP.GE.U32.AND UP0, UPT, UR70, 0xff, UPT ;  /* 0x000000ff4600788c */ /* 0x000fe4000bf06070 */
[----:B------:R-:W-:Y:S02]  /*1ad0*/  ULEA UR4, UR29, UR22, 0x3 ;  /* 0x000000161d047291 */ /* 0x000fe4000f8e18ff */
[----:B------:R-:W-:Y:S01]  /*1ae0*/  ULEA UR27, UR28, UR68, 0x6 ;  /* 0x000000441c1b7291 */ /* 0x000fe2000f8e30ff */
[----:B------:R-:W-:-:S06]  /*1af0*/  UMOV UR21, URZ ;  /* 0x000000ff00157c82 */ /* 0x000fcc0008000000 */
[----:B------:R2:W3:Y:S01]  /*1b00*/  SYNCS.PHASECHK.TRANS64.TRYWAIT P1, [UR4+0x10], R0 ;  /* 0x00001000ff0075a7 */ /* 0x0004e20008021104 */
[----:B------:R-:W-:-:S04]  /*1b10*/  ULEA.HI UR4, UR24, UR24, URZ, 0x1 ;  /* 0x0000001818047291 */ /* 0x000fc8000f8f08ff */
[----:B------:R-:W-:-:S04]  /*1b20*/  USHF.L.U32 UR4, UR4, 0x7, URZ ;  /* 0x0000000704047899 */ /* 0x000fc800080006ff */
[----:B------:R-:W-:-:S04]  /*1b30*/  ULOP3.LUT UR59, UR4, 0xffffff00, URZ, 0xc0, !UPT ;  /* 0xffffff00043b7892 */ /* 0x000fc8000f8ec0ff */
[----:B------:R-:W-:Y:S01]  /*1b40*/  ULOP3.LUT UR59, UR59, 0x80, UR71, 0xf8, !UPT ;  /* 0x000000803b3b7892 */ /* 0x000fe2000f8ef847 */
[----:B------:R-:W-:Y:S11]  /*1b50*/  BRA.U !UP0, `(.L_x_25) ;  /* 0x0000000508607547 */ /* 0x000ff6000b800000 */
[----:B------:R-:W-:Y:S01]  /*1b60*/  UMOV UR23, UR67 ;  /* 0x0000004300177c82 */ /* 0x000fe20008000000 */
[----:B------:R-:W-:Y:S01]  /*1b70*/  UMOV UR6, UR29 ;  /* 0x0000001d00067c82 */ /* 0x000fe20008000000 */
[----:B------:R-:W-:-:S05]  /*1b80*/  UMOV UR42, 0x40 ;  /* 0x00000040002a7882 */ /* 0x000fca0000000000 */
.L_x_33:
[----:B------:R-:W-:Y:S01]  /*1b90*/  ULEA UR7, UR6, UR22, 0x3 ;  /* 0x0000001606077291 */ /* 0x000fe2000f8e18ff */
[----:B---3--:R-:W-:Y:S01]  /*1ba0*/  @P4 MOV R2, 0x28000 ;  /* 0x0002800000024802 */ /* 0x008fe20000000f00 */
[----:B-123--:R-:W-:Y:S10]  /*1bb0*/  @P1 BRA `(.L_x_26) ;  /* 0x00000000000c1947 */ /* 0x00eff40003800000 */
[----:B------:R-:W-:-:S04]  /*1bc0*/  SHF.L.U32 R3, R12, 0x1f, RZ ;  /* 0x0000001f0c037819 */ /* 0x000fc800000006ff */
[----:B------:R-:W3:Y:S02]  /*1bd0*/  SYNCS.PHASECHK.TRANS64.TRYWAIT P0, [UR7+0x10], R3 ;  /* 0x00001003ff0075a7 */ /* 0x000ee40008001107 */
[----:B---3--:R-:W-:Y:S05]  /*1be0*/  @!P0 BRA `(.L_x_27) ;  /* 0x0000007400348947 */ /* 0x008fea0003800000 */
.L_x_26:
[----:B------:R3:W-:Y:S01]  /*1bf0*/  @P4 SYNCS.ARRIVE.TRANS64 RZ, [UR7], R2 ;  /* 0x00000002ffff49a7 */ /* 0x0007e20008000007 */
[----:B------:R-:W-:Y:S02]  /*1c00*/  ULOP3.LUT UR4, UR38, 0x2, URZ, 0xfc, !UPT ;  /* 0x0000000226047892 */ /* 0x000fe4000f8efcff */
[----:B------:R-:W-:Y:S02]  /*1c10*/  UIADD3 UR23, UPT, UPT, UR23, 0x1, URZ ;  /* 0x0000000117177890 */ /* 0x000fe4000fffe0ff */
[----:B------:R-:W-:Y:S02]  /*1c20*/  UISETP.NE.AND UP0, UPT, UR4, 0x2, UPT ;  /* 0x000000020400788c */ /* 0x000fe4000bf05270 */
[----:B------:R-:W-:-:S07]  /*1c30*/  UISETP.NE.AND UP2, UPT, UR23, 0x1, UPT ;  /* 0x000000011700788c */ /* 0x000fce000bf45270 */
[----:B------:R-:W-:Y:S05]  /*1c40*/  BRA.U UP0, `(.L_x_28) ;  /* 0x0000000100047547 */ /* 0x000fea000b800000 */
[----:B-1----:R-:W-:Y:S05]  /*1c50*/  BPT.TRAP 0x1 ;  /* 0x000000040000795c */ /* 0x002fea0000300000 */
.L_x_28:
[----:B------:R-:W-:Y:S04]  /*1c60*/  BSSY.RECONVERGENT B0, `(.L_x_29) ;  /* 0x0000003000007945 */ /* 0x000fe80003800200 */
[----:B------:R-:W-:Y:S05]  /*1c70*/  @!P3 BRA `(.L_x_30) ;  /* 0x000000000004b947 */ /* 0x000fea0003800000 */
[----:B-1----:R-:W-:Y:S05]  /*1c80*/  BPT.TRAP 0x1 ;  /* 0x000000040000795c */ /* 0x002fea0000300000 */
.L_x_30:
[----:B-1----:R-:W-:Y:S05]  /*1c90*/  BSYNC.RECONVERGENT B0 ;  /* 0x0000000000007941 */ /* 0x002fea0003800200 */
.L_x_29:
[----:B------:R-:W-:Y:S01]  /*1ca0*/  UIADD3 UR4, UPT, UPT, UR6, 0x1, URZ ;  /* 0x0000000106047890 */ /* 0x000fe2000fffe0ff */
[----:B------:R-:W-:Y:S01]  /*1cb0*/  BSSY.RECONVERGENT B0, `(.L_x_31) ;  /* 0x000003e000007945 */ /* 0x000fe20003800200 */
[----:B------:R-:W-:Y:S02]  /*1cc0*/  ELECT P0, URZ, PT ;  /* 0x0000000000ff782f */ /* 0x000fe40003800000 */
[----:B------:R-:W-:-:S04]  /*1cd0*/  UISETP.NE.AND UP0, UPT, UR4, 0x2, UPT ;  /* 0x000000020400788c */ /* 0x000fc8000bf05270 */
[----:B------:R-:W-:Y:S02]  /*1ce0*/  USEL UR5, URZ, 0x1, UP0 ;  /* 0x00000001ff057887 */ /* 0x000fe40008000000 */
[----:B------:R-:W-:-:S04]  /*1cf0*/  USEL UR29, UR4, URZ, UP0 ;  /* 0x000000ff041d7287 */ /* 0x000fc80008000000 */
[----:B------:R-:W-:Y:S01]  /*1d00*/  ULEA UR4, UR29, UR22, 0x3 ;  /* 0x000000161d047291 */ /* 0x000fe2000f8e18ff */
[----:B------:R-:W-:-:S04]  /*1d10*/  LOP3.LUT R12, R12, UR5, RZ, 0x3c, !PT ;  /* 0x000000050c0c7c12 */ /* 0x000fc8000f8e3cff */
[----:B--2---:R-:W-:-:S04]  /*1d20*/  SHF.L.U32 R0, R12, 0x1f, RZ ;  /* 0x0000001f0c007819 */ /* 0x004fc800000006ff */
[----:B------:R1:W2:Y:S01]  /*1d30*/  SYNCS.PHASECHK.TRANS64.TRYWAIT P1, [UR4+0x10], R0 ;  /* 0x00001000ff0075a7 */ /* 0x0002a20008021104 */
[----:B------:R-:W-:Y:S05]  /*1d40*/  @!P0 BRA `(.L_x_32) ;  /* 0x0000000000d08947 */ /* 0x000fea0003800000 */
[----:B------:R-:W-:Y:S02]  /*1d50*/  ULEA UR32, UR6, UR22, 0x10 ;  /* 0x0000001606207291 */ /* 0x000fe4000f8e80ff */
[----:B------:R-:W-:Y:S02]  /*1d60*/  UIADD3 UR4, UP1, UPT, UR54, 0x80, URZ ;  /* 0x0000008036047890 */ /* 0x000fe4000ff3e0ff */
[----:B------:R-:W-:Y:S02]  /*1d70*/  ULEA UR13, UR6, UR31, 0xc ;  /* 0x0000001f060d7291 */ /* 0x000fe4000f8e60ff */
[----:B------:R-:W-:Y:S02]  /*1d80*/  UIADD3 UR14, UP0, UPT, UR54, 0x180, URZ ;  /* 0x00000180360e7890 */ /* 0x000fe4000ff1e0ff */
[----:B------:R-:W-:Y:S02]  /*1d90*/  UIADD3 UR58, UPT, UPT, UR42, -0x40, URZ ;  /* 0xffffffc02a3a7890 */ /* 0x000fe4000fffe0ff */
[----:B------:R-:W-:-:S02]  /*1da0*/  ULOP3.LUT UR57, UR7, 0xfefffff8, URZ, 0xc0, !UPT ;  /* 0xfefffff807397892 */ /* 0x000fc4000f8ec0ff */
[----:B------:R-:W-:Y:S02]  /*1db0*/  UIADD3.X UR5, UPT, UPT, URZ, UR55, URZ, UP1, !UPT ;  /* 0x00000037ff057290 */ /* 0x000fe40008ffe4ff */
[----:B------:R-:W-:Y:S02]  /*1dc0*/  ULEA UR13, UR13, UR22, 0x2 ;  /* 0x000000160d0d7291 */ /* 0x000fe4000f8e10ff */
[----:B------:R-:W-:Y:S02]  /*1dd0*/  UIADD3 UR56, UPT, UPT, UR32, 0x8400, URZ ;  /* 0x0000840020387890 */ /* 0x000fe4000fffe0ff */
[----:B------:R-:W-:Y:S02]  /*1de0*/  UIADD3 UR50, UPT, UPT, UR42, -0x20, URZ ;  /* 0xffffffe02a327890 */ /* 0x000fe4000fffe0ff */
[----:B------:R-:W-:Y:S02]  /*1df0*/  UIADD3 UR48, UPT, UPT, UR32, 0xc400, URZ ;  /* 0x0000c40020307890 */ /* 0x000fe4000fffe0ff */
[----:B------:R-:W-:-:S02]  /*1e00*/  UIADD3 UR40, UPT, UPT, UR32, 0x10400, URZ ;  /* 0x0001040020287890 */ /* 0x000fc4000fffe0ff */
[----:B------:R-:W-:Y:S02]  /*1e10*/  UIADD3 UR34, UPT, UPT, UR42, 0x20, URZ ;  /* 0x000000202a227890 */ /* 0x000fe4000fffe0ff */
[----:B------:R-:W-:Y:S02]  /*1e20*/  UIADD3 UR32, UPT, UPT, UR32, 0x14400, URZ ;  /* 0x0001440020207890 */ /* 0x000fe4000fffe0ff */
[----:B------:R-:W-:Y:S02]  /*1e30*/  UIADD3.X UR15, UPT, UPT, URZ, UR55, URZ, UP0, !UPT ;  /* 0x00000037ff0f7290 */ /* 0x000fe400087fe4ff */
[----:B------:R-:W-:Y:S02]  /*1e40*/  UPRMT UR21, URZ, 0x5410, UR30 ;  /* 0x00005410ff157896 */ /* 0x000fe4000800001e */
[----:B------:R-:W-:Y:S02]  /*1e50*/  UIADD3 UR24, UPT, UPT, UR13, 0x28400, URZ ;  /* 0x000284000d187890 */ /* 0x000fe4000fffe0ff */
[----:B------:R-:W-:Y:S01]  /*1e60*/  UIADD3 UR8, UPT, UPT, UR13, 0x29400, URZ ;  /* 0x000294000d087890 */ /* 0x000fe2000fffe0ff */
[----:B------:R-:W-:Y:S01]  /*1e70*/  UMOV UR46, 0x0 ;  /* 0x00000000002e7882 */ /* 0x000fe20000000000 */
[----:B------:R-:W-:Y:S01]  /*1e80*/  UMOV UR47, 0x10000000 ;  /* 0x10000000002f7882 */ /* 0x000fe20000000000 */
[----:B------:R-:W-:Y:S01]  /*1e90*/  UMOV UR51, UR59 ;  /* 0x0000003b00337c82 */ /* 0x000fe20008000000 */
[----:B------:R-:W-:Y:S01]  /*1ea0*/  UMOV UR52, UR60 ;  /* 0x0000003c00347c82 */ /* 0x000fe20008000000 */
[----:B------:R-:W-:Y:S01]  /*1eb0*/  UMOV UR49, UR57 ;  /* 0x0000003900317c82 */ /* 0x000fe20008000000 */
[----:B------:R-:W-:Y:S01]  /*1ec0*/  UMOV UR43, UR59 ;  /* 0x0000003b002b7c82 */ /* 0x000fe20008000000 */
[----:B------:R-:W-:Y:S01]  /*1ed0*/  UMOV UR44, UR60 ;  /* 0x0000003c002c7c82 */ /* 0x000fe20008000000 */
[----:B------:R-:W-:Y:S01]  /*1ee0*/  UMOV UR41, UR57 ;  /* 0x0000003900297c82 */ /* 0x000fe20008000000 */
[----:B------:R-:W-:Y:S01]  /*1ef0*/  UTMALDG.3D.2CTA [UR56], [UR4], desc[UR46] ;  /* 0x00002e38040075b4 */ /* 0x000fe20008211000 */
[----:B------:R-:W-:Y:S01]  /*1f00*/  UMOV UR35, UR59 ;  /* 0x0000003b00237c82 */ /* 0x000fe20008000000 */
        /* <DEDUP_REMOVED lines=10> */
[----:B------:R-:W-:Y:S01]  /*1fb0*/  UIADD3 UR16, UPT, UPT, UR13, 0x2a400, URZ ;  /* 0x0002a4000d107890 */ /* 0x000fe2000fffe0ff */
[----:B------:R-:W-:Y:S01]  /*1fc0*/  UMOV UR18, UR42 ;  /* 0x0000002a00127c82 */ /* 0x000fe20008000000 */
[----:B------:R-:W-:Y:S01]  /*1fd0*/  UMOV UR19, UR27 ;  /* 0x0000001b00137c82 */ /* 0x000fe20008000000 */
[----:B------:R-:W-:Y:S01]  /*1fe0*/  UTMALDG.3D.2CTA [UR40], [UR4], desc[UR46] ;  /* 0x00002e28040075b4 */ /* 0x000fe20008211000 */
[----:B------:R-:W-:Y:S01]  /*1ff0*/  UMOV UR20, UR60 ;  /* 0x0000003c00147c82 */ /* 0x000fe20008000000 */
[----:B------:R-:W-:Y:S01]  /*2000*/  UMOV UR17, UR57 ;  /* 0x0000003900117c82 */ /* 0x000fe20008000000 */
[----:B------:R-:W-:Y:S01]  /*2010*/  UTMALDG.3D.2CTA [UR32], [UR4], desc[UR46] ;  /* 0x00002e20040075b4 */ /* 0x000fe20008211000 */
[----:B------:R-:W-:Y:S01]  /*2020*/  UTMALDG.3D.MULTICAST.2CTA [UR24], [UR14], UR21, desc[UR46] ;  /* 0x00002e180e0073b4 */ /* 0x000fe20008211815 */
[----:B------:R4:W-:Y:S01]  /*2030*/  UTMALDG.3D.MULTICAST.2CTA [UR8], [UR14], UR21, desc[UR46] ;  /* 0x00002e080e0073b4 */ /* 0x0009e20008211815 */
[----:B------:R1:W-:Y:S01]  /*2040*/  UTMALDG.3D.MULTICAST.2CTA [UR16], [UR14], UR21, desc[UR46] ;  /* 0x00002e100e0073b4 */ /* 0x0003e20008211815 */
[----:B----4-:R-:W-:Y:S01]  /*2050*/  UIADD3 UR8, UPT, UPT, UR13, 0x2b400, URZ ;  /* 0x0002b4000d087890 */ /* 0x010fe2000fffe0ff */
[----:B------:R-:W-:-:S08]  /*2060*/  UMOV UR10, UR34 ;  /* 0x00000022000a7c82 */ /* 0x000fd00008000000 */
[----:B------:R1:W-:Y:S02]  /*2070*/  UTMALDG.3D.MULTICAST.2CTA [UR8], [UR14], UR21, desc[UR46] ;  /* 0x00002e080e0073b4 */ /* 0x0003e40008211815 */
[----:B-1----:R-:W-:Y:S01]  /*2080*/  NOP ;  /* 0x0000000000007918 */ /* 0x002fe20000000000 */
.L_x_32:
[----:B------:R-:W-:Y:S05]  /*2090*/  BSYNC.RECONVERGENT B0 ;  /* 0x0000000000007941 */ /* 0x000fea0003800200 */
.L_x_31:
[----:B------:R-:W-:Y:S01]  /*20a0*/  UIADD3 UR42, UPT, UPT, UR42, 0x80, URZ ;  /* 0x000000802a2a7890 */ /* 0x000fe2000fffe0ff */
[----:B------:R-:W-:Y:S01]  /*20b0*/  UMOV UR6, UR29 ;  /* 0x0000001d00067c82 */ /* 0x000fe20008000000 */
[----:B------:R-:W-:Y:S01]  /*20c0*/  UMOV UR21, UR45 ;  /* 0x0000002d00157c82 */ /* 0x000fe20008000000 */
[----:B------:R-:W-:Y:S09]  /*20d0*/  BRA.U UP2, `(.L_x_33) ;  /* 0xfffffff902ac7547 */ /* 0x000ff2000b83ffff */
.L_x_25:
[----:B------:R-:W-:Y:S01]  /*20e0*/  ULEA UR4, UR29, UR22, 0x3 ;  /* 0x000000161d047291 */ /* 0x000fe2000f8e18ff */
[----:B-12---:R-:W-:Y:S01]  /*20f0*/  SHF.L.U32 R0, R12, 0x1f, RZ ;  /* 0x0000001f0c007819 */ /* 0x006fe200000006ff */
[----:B------:R-:W-:Y:S01]  /*2100*/  @!P2 SYNCS.ARRIVE.TRANS64.A1T0 RZ, [UR22+0x68], RZ ;  /* 0x000068ffffffa9a7 */ /* 0x000fe20008100016 */
[----:B------:R-:W-:-:S06]  /*2110*/  UISETP.GT.AND UP0, UPT, UR66, UR65, UPT ;  /* 0x000000414200728c */ /* 0x000fcc000bf04270 */
[----:B---3--:R1:W2:Y:S03]  /*2120*/  SYNCS.PHASECHK.TRANS64.TRYWAIT P1, [UR4+0x10], R0 ;  /* 0x00001000ff0075a7 */ /* 0x0082a60008021104 */
[----:B------:R-:W-:Y:S05]  /*2130*/  BRA.U !UP0, `(.L_x_34) ;  /* 0x0000000508587547 */ /* 0x000fea000b800000 */
[----:B------:R-:W-:Y:S01]  /*2140*/  UIADD3 UR37, UPT, UPT, UR69, UR21, URZ ;  /* 0x0000001545257290 */ /* 0x000fe2000fffe0ff */
[----:B------:R-:W-:-:S11]  /*2150*/  UMOV UR6, UR29 ;  /* 0x0000001d00067c82 */ /* 0x000fd60008000000 */
.L_x_42:
[----:B------:R-:W-:Y:S01]  /*2160*/  ULEA UR7, UR6, UR22, 0x3 ;  /* 0x0000001606077291 */ /* 0x000fe2000f8e18ff */
[----:B--2---:R-:W-:Y:S01]  /*2170*/  @P4 MOV R2, 0x28000 ;  /* 0x0002800000024802 */ /* 0x004fe20000000f00 */
[----:B--23--:R-:W-:Y:S10]  /*2180*/  @P1 BRA `(.L_x_35) ;  /* 0x00000000000c1947 */ /* 0x00cff40003800000 */
[----:B------:R-:W-:-:S04]  /*2190*/  SHF.L.U32 R3, R12, 0x1f, RZ ;  /* 0x0000001f0c037819 */ /* 0x000fc800000006ff */
[----:B------:R-:W2:Y:S02]  /*21a0*/  SYNCS.PHASECHK.TRANS64.TRYWAIT P0, [UR7+0x10], R3 ;  /* 0x00001003ff0075a7 */ /* 0x000ea40008001107 */
[----:B--2---:R-:W-:Y:S05]  /*21b0*/  @!P0 BRA `(.L_x_36) ;  /* 0x0000006c00d88947 */ /* 0x004fea0003800000 */
.L_x_35:
[----:B------:R2:W-:Y:S01]  /*21c0*/  @P4 SYNCS.ARRIVE.TRANS64 RZ, [UR7], R2 ;  /* 0x00000002ffff49a7 */ /* 0x0005e20008000007 */
[----:B------:R-:W-:-:S04]  /*21d0*/  ULOP3.LUT UR4, UR38, 0x2, URZ, 0xfc, !UPT ;  /* 0x0000000226047892 */ /* 0x000fc8000f8efcff */
[----:B------:R-:W-:-:S09]  /*21e0*/  UISETP.NE.AND UP0, UPT, UR4, 0x2, UPT ;  /* 0x000000020400788c */ /* 0x000fd2000bf05270 */
[----:B------:R-:W-:Y:S05]  /*21f0*/  BRA.U UP0, `(.L_x_37) ;  /* 0x0000000100047547 */ /* 0x000fea000b800000 */
[----:B------:R-:W-:Y:S05]  /*2200*/  BPT.TRAP 0x1 ;  /* 0x000000040000795c */ /* 0x000fea0000300000 */
.L_x_37:
[----:B------:R-:W-:Y:S04]  /*2210*/  BSSY.RECONVERGENT B0, `(.L_x_38) ;  /* 0x0000003000007945 */ /* 0x000fe80003800200 */
[----:B------:R-:W-:Y:S05]  /*2220*/  @!P3 BRA `(.L_x_39) ;  /* 0x000000000004b947 */ /* 0x000fea0003800000 */
[----:B------:R-:W-:Y:S05]  /*2230*/  BPT.TRAP 0x1 ;  /* 0x000000040000795c */ /* 0x000fea0000300000 */
.L_x_39:
[----:B------:R-:W-:Y:S05]  /*2240*/  BSYNC.RECONVERGENT B0 ;  /* 0x0000000000007941 */ /* 0x000fea0003800200 */
.L_x_38:
        /* <DEDUP_REMOVED lines=8> */
[----:B-1----:R-:W-:-:S04]  /*22d0*/  SHF.L.U32 R0, R12, 0x1f, RZ ;  /* 0x0000001f0c007819 */ /* 0x002fc800000006ff */
[----:B------:R1:W3:Y:S01]  /*22e0*/  SYNCS.PHASECHK.TRANS64.TRYWAIT P1, [UR4+0x10], R0 ;  /* 0x00001000ff0075a7 */ /* 0x0002e20008021104 */
[----:B------:R-:W-:Y:S05]  /*22f0*/  @!P0 BRA `(.L_x_41) ;  /* 0x0000000000d48947 */ /* 0x000fea0003800000 */
[----:B------:R-:W-:Y:S02]  /*2300*/  ULEA UR32, UR6, UR22, 0x10 ;  /* 0x0000001606207291 */ /* 0x000fe4000f8e80ff */
[----:B------:R-:W-:Y:S02]  /*2310*/  UIADD3 UR4, UP1, UPT, UR54, 0x80, URZ ;  /* 0x0000008036047890 */ /* 0x000fe4000ff3e0ff */
[----:B------:R-:W-:Y:S02]  /*2320*/  ULEA UR13, UR6, UR31, 0xc ;  /* 0x0000001f060d7291 */ /* 0x000fe4000f8e60ff */
[----:B------:R-:W-:Y:S02]  /*2330*/  USHF.L.U32 UR58, UR21, 0x7, URZ ;  /* 0x00000007153a7899 */ /* 0x000fe400080006ff */
[----:B------:R-:W-:Y:S02]  /*2340*/  UIADD3 UR14, UP0, UPT, UR54, 0x180, URZ ;  /* 0x00000180360e7890 */ /* 0x000fe4000ff1e0ff */
[----:B------:R-:W-:-:S02]  /*2350*/  ULOP3.LUT UR57, UR7, 0xfefffff8, URZ, 0xc0, !UPT ;  /* 0xfefffff807397892 */ /* 0x000fc4000f8ec0ff */
[----:B------:R-:W-:Y:S02]  /*2360*/  UIADD3.X UR5, UPT, UPT, URZ, UR55, URZ, UP1, !UPT ;  /* 0x00000037ff057290 */ /* 0x000fe40008ffe4ff */
[----:B------:R-:W-:Y:S02]  /*2370*/  ULEA UR13, UR13, UR22, 0x2 ;  /* 0x000000160d0d7291 */ /* 0x000fe4000f8e10ff */
[----:B------:R-:W-:Y:S02]  /*2380*/  UIADD3 UR56, UPT, UPT, UR32, 0x8400, URZ ;  /* 0x0000840020387890 */ /* 0x000fe4000fffe0ff */
[----:B------:R-:W-:Y:S02]  /*2390*/  UIADD3 UR50, UPT, UPT, UR58, 0x20, URZ ;  /* 0x000000203a327890 */ /* 0x000fe4000fffe0ff */
[----:B------:R-:W-:Y:S02]  /*23a0*/  UIADD3 UR48, UPT, UPT, UR32, 0xc400, URZ ;  /* 0x0000c40020307890 */ /* 0x000fe4000fffe0ff */
[----:B------:R-:W-:-:S02]  /*23b0*/  UIADD3 UR42, UPT, UPT, UR58, 0x40, URZ ;  /* 0x000000403a2a7890 */ /* 0x000fc4000fffe0ff */
[----:B------:R-:W-:Y:S02]  /*23c0*/  UIADD3 UR40, UPT, UPT, UR32, 0x10400, URZ ;  /* 0x0001040020287890 */ /* 0x000fe4000fffe0ff */
[----:B------:R-:W-:Y:S02]  /*23d0*/  UIADD3 UR34, UPT, UPT, UR58, 0x60, URZ ;  /* 0x000000603a227890 */ /* 0x000fe4000fffe0ff */
[----:B------:R-:W-:Y:S02]  /*23e0*/  UIADD3 UR32, UPT, UPT, UR32, 0x14400, URZ ;  /* 0x0001440020207890 */ /* 0x000fe4000fffe0ff */
[----:B------:R-:W-:Y:S02]  /*23f0*/  UIADD3.X UR15, UPT, UPT, URZ, UR55, URZ, UP0, !UPT ;  /* 0x00000037ff0f7290 */ /* 0x000fe400087fe4ff */
[----:B------:R-:W-:Y:S02]  /*2400*/  UPRMT UR23, URZ, 0x5410, UR30 ;  /* 0x00005410ff177896 */ /* 0x000fe4000800001e */
[----:B------:R-:W-:-:S02]  /*2410*/  UIADD3 UR24, UPT, UPT, UR13, 0x28400, URZ ;  /* 0x000284000d187890 */ /* 0x000fc4000fffe0ff */
        /* <DEDUP_REMOVED lines=35> */
.L_x_41:
[----:B------:R-:W-:Y:S05]  /*2650*/  BSYNC.RECONVERGENT B0 ;  /* 0x0000000000007941 */ /* 0x000fea0003800200 */
.L_x_40:
[----:B------:R-:W-:Y:S01]  /*2660*/  UIADD3 UR21, UPT, UPT, UR21, 0x1, URZ ;  /* 0x0000000115157890 */ /* 0x000fe2000fffe0ff */
[----:B------:R-:W-:-:S03]  /*2670*/  UMOV UR6, UR29 ;  /* 0x0000001d00067c82 */ /* 0x000fc60008000000 */
[----:B------:R-:W-:-:S09]  /*2680*/  UISETP.NE.AND UP0, UPT, UR21, UR37, UPT ;  /* 0x000000251500728c */ /* 0x000fd2000bf05270 */
[----:B------:R-:W-:Y:S05]  /*2690*/  BRA.U UP0, `(.L_x_42) ;  /* 0xfffffff900b07547 */ /* 0x000fea000b83ffff */
.L_x_34:
[C---:B------:R-:W-:Y:S01]  /*26a0*/  LEA R3, R11.reuse, UR22, 0x3 ;  /* 0x000000160b037c11 */ /* 0x040fe2000f8e18ff */
[----:B------:R-:W-:Y:S01]  /*26b0*/  NOP ;  /* 0x0000000000007918 */ /* 0x000fe20000000000 */
[----:B-1----:R-:W-:Y:S02]  /*26c0*/  SHF.L.U32 R0, R10, 0x1f, RZ ;  /* 0x0000001f0a007819 */ /* 0x002fe400000006ff */
[----:B------:R-:W-:Y:S02]  /*26d0*/  LEA R4, R11, UR22, 0x4 ;  /* 0x000000160b047c11 */ /* 0x000fe4000f8e20ff */
[----:B------:R-:W1:Y:S02]  /*26e0*/  SYNCS.PHASECHK.TRANS64.TRYWAIT P0, [R3+URZ+0x70], R0 ;  /* 0x00007000030075a7 */ /* 0x000e6400080011ff */
[----:B-1----:R-:W-:Y:S05]  /*26f0*/  @!P0 BRA `(.L_x_43) ;  /* 0x0000006800a08947 */ /* 0x002fea0003800000 */
.L_x_154:
[----:B------:R-:W4:Y:S01]  /*2700*/  LDS.128 R4, [R4+0x100] ;  /* 0x0001000004047984 */ /* 0x000f220000000c00 */
[----:B------:R-:W-:Y:S01]  /*2710*/  UISETP.GE.AND UP0, UPT, UR39, 0x1, UPT ;  /* 0x000000012700788c */ /* 0x000fe2000bf06270 */
[----:B------:R-:W-:Y:S01]  /*2720*/  @!PT LDS RZ, [RZ] ;  /* 0x00000000fffff984 */ /* 0x000fe20000000800 */
[----:B------:R-:W-:Y:S01]  /*2730*/  @!PT LDS RZ, [RZ] ;  /* 0x00000000fffff984 */ /* 0x000fe20000000800 */
[----:B------:R-:W-:Y:S01]  /*2740*/  @!PT LDS RZ, [RZ] ;  /* 0x00000000fffff984 */ /* 0x000fe20000000800 */
[----:B------:R-:W-:Y:S01]  /*2750*/  @!PT LDS RZ, [RZ] ;  /* 0x00000000fffff984 */ /* 0x000fe20000000800 */
[----:B------:R1:W-:Y:S06]  /*2760*/  MEMBAR.ALL.CTA ;  /* 0x0000000000007992 */ /* 0x0003ec0000008000 */
[----:B-1----:R-:W1:Y:S01]  /*2770*/  FENCE.VIEW.ASYNC.S ;  /* 0x00000000000073c6 */ /* 0x002e620000000000 */
[----:B----4-:R-:W-:-:S13]  /*2780*/  LOP3.LUT P0, RZ, R6, 0x1, RZ, 0xc0, !PT ;  /* 0x0000000106ff7812 */ /* 0x010fda000780c0ff */
[----:B-1----:R-:W-:Y:S01]  /*2790*/  VOTEU.ANY UP1, P0 ;  /* 0x0000000000ff7886 */ /* 0x002fe20000020100 */
[----:B------:R-:W-:-:S13]  /*27a0*/  PLOP3.LUT P0, PT, PT, PT, UP1, 0x80, 0x8 ;  /* 0x000000000008781c */ /* 0x000fda0003f0f018 */
[----:B------:R-:W-:Y:S02]  /*27b0*/  @P0 LOP3.LUT R0, R5, 0xffff, RZ, 0xc0, !PT ;  /* 0x0000ffff05000812 */ /* 0x000fe400078ec0ff */
[----:B--2---:R-:W-:Y:S02]  /*27c0*/  @P0 MOV R2, R4 ;  /* 0x0000000400020202 */ /* 0x004fe40000000f00 */
[----:B------:R-:W-:Y:S01]  /*27d0*/  @P0 R2UR UR5, R0 ;  /* 0x00000000000502ca */ /* 0x000fe200000e0000 */
[----:B------:R-:W-:Y:S01]  /*27e0*/  VIADD R0, R3, 0x80 ;  /* 0x0000008003007836 */ /* 0x000fe20000000000 */
[----:B------:R-:W-:Y:S02]  /*27f0*/  @P0 SHF.R.U32.HI R4, RZ, 0x10, R5 ;  /* 0x00000010ff040819 */ /* 0x000fe40000011605 */
[----:B------:R-:W-:Y:S02]  /*2800*/  @P0 R2UR UR6, R2 ;  /* 0x00000000020602ca */ /* 0x000fe400000e0000 */
[----:B------:R-:W-:-:S02]  /*2810*/  PRMT R0, RZ, 0x654, R0 ;  /* 0x00000654ff007816 */ /* 0x000fc40000000000 */
[----:B------:R-:W-:Y:S02]  /*2820*/  @P0 R2UR UR4, R4 ;  /* 0x00000000040402ca */ /* 0x000fe400000e0000 */
[----:B------:R1:W-:Y:S03]  /*2830*/  SYNCS.ARRIVE.TRANS64.RED.A1T0 RZ, [R0+URZ], RZ ;  /* 0x000000ff00ff79a7 */ /* 0x0003e600081004ff */
[----:B------:R-:W-:-:S04]  /*2840*/  @UP1 UMOV UR53, UR5 ;  /* 0x0000000500351c82 */ /* 0x000fc80008000000 */
[----:B------:R-:W-:-:S04]  /*2850*/  @UP1 UMOV UR61, UR6 ;  /* 0x00000006003d1c82 */ /* 0x000fc80008000000 */
[----:B------:R-:W-:Y:S01]  /*2860*/  @UP1 UMOV UR60, UR4 ;  /* 0x00000004003c1c82 */ /* 0x000fe20008000000 */
[----:B------:R-:W-:Y:S05]  /*2870*/  BRA.U !UP0, `(.L_x_44) ;  /* 0x0000000108d47547 */ /* 0x000fea000b800000 */
[----:B------:R-:W2:Y:S01]  /*2880*/  LDCU.128 UR12, c[0x0][0xb10] ;  /* 0x00016200ff0c77ac */ /* 0x000ea20008000c00 */
[----:B------:R-:W4:Y:S01]  /*2890*/  LDCU UR21, c[0x0][0xb20] ;  /* 0x00016400ff1577ac */ /* 0x000f220008000800 */
[----:B------:R-:W3:Y:S01]  /*28a0*/  LDCU UR20, c[0x0][0xb0c] ;  /* 0x00016180ff1477ac */ /* 0x000ee20008000800 */
[----:B------:R-:W1:Y:S01]  /*28b0*/  LDCU.64 UR8, c[0x0][0xb28] ;  /* 0x00016500ff0877ac */ /* 0x000e620008000a00 */
[----:B------:R-:W-:Y:S02]  /*28c0*/  UISETP.NE.AND UP3, UPT, UR39, 0x1, UPT ;  /* 0x000000012700788c */ /* 0x000fe4000bf65270 */
[----:B--2---:R-:W-:Y:S02]  /*28d0*/  UIMAD.WIDE.U32 UR6, UR63, UR15, URZ ;  /* 0x0000000f3f0672a5 */ /* 0x004fe4000f8e00ff */
[----:B------:R-:W-:Y:S02]  /*28e0*/  UIMAD.WIDE.U32 UR4, UR64, UR12, URZ ;  /* 0x0000000c400472a5 */ /* 0x000fe4000f8e00ff */
[----:B------:R-:W-:-:S02]  /*28f0*/  UISETP.NE.AND UP0, UPT, UR14, 0x1, UPT ;  /* 0x000000010e00788c */ /* 0x000fc4000bf05270 */
[----:B------:R-:W-:Y:S01]  /*2900*/  UIMAD.WIDE.U32 UR18, UR53, UR15, URZ ;  /* 0x0000000f351272a5 */ /* 0x000fe2000f8e00ff */
[----:B------:R-:W-:Y:S02]  /*2910*/  UMOV UR6, UR7 ;  /* 0x0000000700067c82 */ /* 0x000fe40008000000 */
[----:B------:R-:W-:Y:S01]  /*2920*/  UMOV UR4, UR5 ;  /* 0x0000000500047c82 */ /* 0x000fe20008000000 */
[----:B----4-:R-:W-:Y:S02]  /*2930*/  USHF.R.U32.HI UR6, URZ, UR21, UR6 ;  /* 0x00000015ff067299 */ /* 0x010fe40008011606 */
[----:B---3--:R-:W-:Y:S02]  /*2940*/  UISETP.NE.AND UP2, UPT, UR20, 0x1, UPT ;  /* 0x000000011400788c */ /* 0x008fe4000bf45270 */
[----:B------:R-:W-:Y:S02]  /*2950*/  USHF.R.U32.HI UR4, URZ, UR13, UR4 ;  /* 0x0000000dff047299 */ /* 0x000fe40008011604 */
[----:B------:R-:W-:-:S02]  /*2960*/  USEL UR5, UR63, UR6, !UP0 ;  /* 0x000000063f057287 */ /* 0x000fc4000c000000 */
[----:B------:R-:W-:Y:S02]  /*2970*/  USEL UR6, UR64, UR4, !UP2 ;  /* 0x0000000440067287 */ /* 0x000fe4000d000000 */
[----:B-1----:R-:W-:Y:S01]  /*2980*/  UIMAD.WIDE.U32 UR10, UR5, UR8, URZ ;  /* 0x00000008050a72a5 */ /* 0x002fe2000f8e00ff */
[----:B------:R-:W-:Y:S01]  /*2990*/  UMOV UR4, UR19 ;  /* 0x0000001300047c82 */ /* 0x000fe20008000000 */
[----:B------:R-:W-:Y:S02]  /*29a0*/  UIMAD.WIDE.U32 UR16, UR61, UR12, URZ ;  /* 0x0000000c3d1072a5 */ /* 0x000fe4000f8e00ff */
[----:B------:R-:W-:-:S03]  /*29b0*/  UIMAD.WIDE.U32 UR18, UR6, UR8, URZ ;  /* 0x00000008061272a5 */ /* 0x000fc6000f8e00ff */
[----:B------:R-:W-:Y:S01]  /*29c0*/  UMOV UR10, UR11 ;  /* 0x0000000b000a7c82 */ /* 0x000fe20008000000 */
[----:B------:R-:W-:Y:S02]  /*29d0*/  USHF.R.U32.HI UR4, URZ, UR21, UR4 ;  /* 0x00000015ff047299 */ /* 0x000fe40008011604 */
[----:B------:R-:W-:Y:S01]  /*29e0*/  @UP3 USHF.R.U32.HI UR5, URZ, UR9, UR10 ;  /* 0x00000009ff053299 */ /* 0x000fe2000801160a */
[----:B------:R-:W-:Y:S01]  /*29f0*/  UMOV UR16, UR17 ;  /* 0x0000001100107c82 */ /* 0x000fe20008000000 */
[----:B------:R-:W-:Y:S01]  /*2a00*/  UMOV UR18, UR19 ;  /* 0x0000001300127c82 */ /* 0x000fe20008000000 */
[----:B------:R-:W-:Y:S02]  /*2a10*/  USHF.R.U32.HI UR13, URZ, UR13, UR16 ;  /* 0x0000000dff0d7299 */ /* 0x000fe40008011610 */
[----:B------:R-:W-:Y:S02]  /*2a20*/  USEL UR4, UR53, UR4, !UP0 ;  /* 0x0000000435047287 */ /* 0x000fe4000c000000 */
[----:B------:R-:W-:-:S02]  /*2a30*/  @UP3 USHF.R.U32.HI UR6, URZ, UR9, UR18 ;  /* 0x00000009ff063299 */ /* 0x000fc40008011612 */
[----:B------:R-:W-:Y:S02]  /*2a40*/  UIMAD UR7, UR39, UR5, URZ ;  /* 0x00000005270772a4 */ /* 0x000fe4000f8e02ff */
[----:B------:R-:W-:Y:S02]  /*2a50*/  USEL UR5, UR61, UR13, !UP2 ;  /* 0x0000000d3d057287 */ /* 0x000fe4000d000000 */
[----:B------:R-:W-:Y:S02]  /*2a60*/  UIMAD UR10, UR39, UR6, URZ ;  /* 0x00000006270a72a4 */ /* 0x000fe4000f8e02ff */
[----:B------:R-:W-:Y:S02]  /*2a70*/  UISETP.GE.AND UP0, UPT, UR4, UR7, UPT ;  /* 0x000000070400728c */ /* 0x000fe4000bf06270 */
[----:B------:R-:W-:Y:S02]  /*2a80*/  UIMAD.WIDE.U32 UR12, UR4, UR8, URZ ;  /* 0x00000008040c72a5 */ /* 0x000fe4000f8e00ff */
[----:B------:R-:W-:-:S02]  /*2a90*/  UISETP.GE.OR UP0, UPT, UR5, UR10, UP0 ;  /* 0x0000000a0500728c */ /* 0x000fc40008706670 */
[----:B------:R-:W-:Y:S02]  /*2aa0*/  UIMAD.WIDE.U32 UR10, UR5, UR8, URZ ;  /* 0x00000008050a72a5 */ /* 0x000fe4000f8e00ff */
[----:B------:R-:W-:Y:S01]  /*2ab0*/  UIADD3 UR12, UPT, UPT, -UR4, URZ, URZ ;  /* 0x000000ff040c7290 */ /* 0x000fe2000fffe1ff */
[----:B------:R-:W-:Y:S01]  /*2ac0*/  UMOV UR8, UR13 ;  /* 0x0000000d00087c82 */ /* 0x000fe20008000000 */
[----:B------:R-:W-:Y:S02]  /*2ad0*/  UIADD3 UR10, UPT, UPT, -UR5, URZ, URZ ;  /* 0x000000ff050a7290 */ /* 0x000fe4000fffe1ff */
        /* <DEDUP_REMOVED lines=15> */
.L_x_44:
[----:B------:R-:W2:Y:S02]  /*2bd0*/  LDCU UR4, c[0x0][0xb30] ;  /* 0x00016600ff0477ac */ /* 0x000ea40008000800 */
[----:B--2---:R-:W-:-:S09]  /*2be0*/  UISETP.NE.AND UP0, UPT, UR4, 0x1, UPT ;  /* 0x000000010400788c */ /* 0x004fd2000bf05270 */
[----:B------:R-:W-:Y:S05]  /*2bf0*/  BRA.U UP0, `(.L_x_45) ;  /* 0x0000000100447547 */ /* 0x000fea000b800000 */
[----:B------:R-:W2:Y:S01]  /*2c00*/  LDCU.128 UR8, c[0x0][0xb10] ;  /* 0x00016200ff0877ac */ /* 0x000ea20008000c00 */
[----:B------:R-:W4:Y:S01]  /*2c10*/  LDCU UR12, c[0x0][0xb0c] ;  /* 0x00016180ff0c77ac */ /* 0x000f220008000800 */
[----:B------:R-:W1:Y:S01]  /*2c20*/  LDCU UR13, c[0x0][0xb20] ;  /* 0x00016400ff0d77ac */ /* 0x000e620008000800 */
[----:B--2---:R-:W-:Y:S02]  /*2c30*/  UIMAD.WIDE.U32 UR6, UR61, UR8, URZ ;  /* 0x000000083d0672a5 */ /* 0x004fe4000f8e00ff */
[----:B------:R-:W-:Y:S02]  /*2c40*/  UIMAD.WIDE.U32 UR4, UR53, UR11, URZ ;  /* 0x0000000b350472a5 */ /* 0x000fe4000f8e00ff */
[----:B----4-:R-:W-:Y:S02]  /*2c50*/  UISETP.NE.AND UP2, UPT, UR12, 0x1, UPT ;  /* 0x000000010c00788c */ /* 0x010fe4000bf45270 */
[----:B------:R-:W-:Y:S01]  /*2c60*/  UISETP.NE.AND UP0, UPT, UR10, 0x1, UPT ;  /* 0x000000010a00788c */ /* 0x000fe2000bf05270 */
[----:B------:R-:W-:-:S02]  /*2c70*/  UMOV UR6, UR7 ;  /* 0x0000000700067c82 */ /* 0x000fc40008000000 */
[----:B------:R-:W-:Y:S01]  /*2c80*/  UMOV UR4, UR5 ;  /* 0x0000000500047c82 */ /* 0x000fe20008000000 */
[----:B------:R-:W-:Y:S02]  /*2c90*/  USHF.R.U32.HI UR6, URZ, UR9, UR6 ;  /* 0x00000009ff067299 */ /* 0x000fe40008011606 */
[----:B-1----:R-:W-:Y:S02]  /*2ca0*/  USHF.R.U32.HI UR4, URZ, UR13, UR4 ;  /* 0x0000000dff047299 */ /* 0x002fe40008011604 */
[----:B------:R-:W-:Y:S02]  /*2cb0*/  USEL UR5, UR61, UR6, !UP2 ;  /* 0x000000063d057287 */ /* 0x000fe4000d000000 */
[----:B------:R-:W-:-:S04]  /*2cc0*/  USEL UR4, UR53, UR4, !UP0 ;  /* 0x0000000435047287 */ /* 0x000fc8000c000000 */
[----:B------:R-:W-:Y:S02]  /*2cd0*/  UIADD3 UR6, UPT, UPT, UR5, -UR4, URZ ;  /* 0x8000000405067290 */ /* 0x000fe4000fffe0ff */
[----:B------:R-:W-:Y:S02]  /*2ce0*/  UIADD3 UR4, UPT, UPT, -UR5, UR4, URZ ;  /* 0x0000000405047290 */ /* 0x000fe4000fffe1ff */
[----:B------:R-:W-:Y:S02]  /*2cf0*/  UIMAD UR53, UR6, UR10, UR53 ;  /* 0x0000000a063572a4 */ /* 0x000fe4000f8e0235 */
[----:B------:R-:W-:-:S12]  /*2d00*/  UIMAD UR61, UR4, UR12, UR61 ;  /* 0x0000000c043d72a4 */ /* 0x000fd8000f8e023d */
.L_x_45:
[----:B------:R-:W-:Y:S01]  /*2d10*/  VIADD R11, R11, 0x1 ;  /* 0x000000010b0b7836 */ /* 0x000fe20000000000 */
[----:B------:R-:W-:Y:S02]  /*2d20*/  R2UR UR5, R54 ;  /* 0x00000000360572ca */ /* 0x000fe400000e0000 */
[----:B------:R-:W-:Y:S02]  /*2d30*/  R2UR UR4, R53 ;  /* 0x00000000350472ca */ /* 0x000fe400000e0000 */
[C---:B------:R-:W-:Y:S02]  /*2d40*/  ISETP.NE.AND P0, PT, R11.reuse, 0x2, PT ;  /* 0x000000020b00780c */ /* 0x040fe40003f05270 */
[----:B------:R-:W-:Y:S02]  /*2d50*/  PLOP3.LUT P2, PT, PT, PT, PT, 0x80, 0x8 ;  /* 0x000000000008781c */ /* 0x000fe40003f4f070 */
[----:B-1----:R-:W-:Y:S02]  /*2d60*/  SEL R0, RZ, 0x1, P0 ;  /* 0x00000001ff007807 */ /* 0x002fe40000000000 */
[----:B------:R-:W-:-:S02]  /*2d70*/  SEL R11, R11, RZ, P0 ;  /* 0x000000ff0b0b7207 */ /* 0x000fc40000000000 */
[----:B------:R-:W-:Y:S01]  /*2d80*/  LOP3.LUT R10, R10, R0, RZ, 0x3c, !PT ;  /* 0x000000000a0a7212 */ /* 0x000fe200078e3cff */
[----:B------:R-:W-:Y:S02]  /*2d90*/  UIADD3 UR24, UPT, UPT, UR61, UR5, URZ ;  /* 0x000000053d187290 */ /* 0x000fe4000fffe0ff */
[----:B------:R-:W-:Y:S01]  /*2da0*/  UIADD3 UR28, UPT, UPT, UR53, UR4, URZ ;  /* 0x00000004351c7290 */ /* 0x000fe2000fffe0ff */
[----:B------:R-:W-:Y:S11]  /*2db0*/  BRA.U UP1, `(.L_x_46) ;  /* 0xffffffe901f47547 */ /* 0x000ff6000b83ffff */
[----:B------:R-:W-:Y:S01]  /*2dc0*/  UIADD3 UR22, UPT, UPT, UR22, 0x10, URZ ;  /* 0x0000001016167890 */ /* 0x000fe2000fffe0ff */
[----:B------:R-:W-:-:S03]  /*2dd0*/  SHF.L.U32 R2, R12, 0x1f, RZ ;  /* 0x0000001f0c027819 */ /* 0x000fc600000006ff */
[----:B------:R-:W-:-:S09]  /*2de0*/  ULEA UR4, UR29, UR22, 0x3 ;  /* 0x000000161d047291 */ /* 0x000fd2000f8e18ff */
[----:B------:R-:W1:Y:S02]  /*2df0*/  SYNCS.PHASECHK.TRANS64.TRYWAIT P0, [UR4], R2 ;  /* 0x00000002ff0075a7 */ /* 0x000e640008001104 */
[----:B-1----:R-:W-:Y:S05]  /*2e00*/  @!P0 BRA `(.L_x_47) ;  /* 0x0000006000f08947 */ /* 0x002fea0003800000 */
.L_x_156:
[----:B------:R-:W-:-:S04]  /*2e10*/  UIADD3 UR4, UPT, UPT, UR29, 0x1, URZ ;  /* 0x000000011d047890 */ /* 0x000fc8000fffe0ff */
[----:B------:R-:W-:-:S04]  /*2e20*/  UISETP.NE.AND UP0, UPT, UR4, 0x2, UPT ;  /* 0x000000020400788c */ /* 0x000fc8000bf05270 */
[----:B------:R-:W-:Y:S02]  /*2e30*/  USEL UR5, URZ, 0x1, UP0 ;  /* 0x00000001ff057887 */ /* 0x000fe40008000000 */
[----:B------:R-:W-:-:S04]  /*2e40*/  USEL UR4, UR4, URZ, UP0 ;  /* 0x000000ff04047287 */ /* 0x000fc80008000000 */
[----:B------:R-:W-:Y:S01]  /*2e50*/  ULEA UR4, UR4, UR22, 0x3 ;  /* 0x0000001604047291 */ /* 0x000fe2000f8e18ff */
[----:B-1----:R-:W-:-:S04]  /*2e60*/  LOP3.LUT R2, R12, UR5, RZ, 0x3c, !PT ;  /* 0x000000050c027c12 */ /* 0x002fc8000f8e3cff */
[----:B------:R-:W-:Y:S01]  /*2e70*/  SHF.L.U32 R2, R2, 0x1f, RZ ;  /* 0x0000001f02027819 */ /* 0x000fe200000006ff */
[----:B------:R-:W-:-:S07]  /*2e80*/  IMAD.U32 R0, RZ, RZ, UR4 ;  /* 0x00000004ff007e24 */ /* 0x000fce000f8e00ff */
.L_x_48:
[----:B-1----:R1:W2:Y:S02]  /*2e90*/  SYNCS.PHASECHK.TRANS64.TRYWAIT P0, [R0+URZ], R2 ;  /* 0x00000002000075a7 */ /* 0x0022a400080011ff */
[----:B--2---:R-:W-:Y:S05]  /*2ea0*/  @!P0 NANOSLEEP.SYNCS 0x989680 ;  /* 0x009896800000895d */ /* 0x004fea0003900000 */
[----:B------:R-:W2:Y:S02]  /*2eb0*/  @!P0 SYNCS.PHASECHK.TRANS64 P0, [R0+URZ], R2 ;  /* 0x00000002000085a7 */ /* 0x000ea400080010ff */
[----:B--2---:R-:W-:Y:S05]  /*2ec0*/  @P0 EXIT ;  /* 0x000000000000094d */ /* 0x004fea0003800000 */
[----:B------:R-:W-:Y:S05]  /*2ed0*/  BRA `(.L_x_48) ;  /* 0xfffffffc00ec7947 */ /* 0x000fea000383ffff */
.L_x_22:
[----:B------:R-:W-:-:S04]  /*2ee0*/  UISETP.NE.AND UP0, UPT, UR62, URZ, UPT ;  /* 0x000000ff3e00728c */ /* 0x000fc8000bf05270 */
[----:B------:R-:W-:-:S09]  /*2ef0*/  UISETP.NE.OR UP0, UPT, UR20, 0x1, UP0 ;  /* 0x000000011400788c */ /* 0x000fd20008705670 */
[----:B------:R-:W-:Y:S05]  /*2f00*/  BRA.U UP0, `(.L_x_49) ;  /* 0x00000005004c7547 */ /* 0x000fea000b800000 */
[----:B------:R-:W-:Y:S01]  /*2f10*/  HFMA2 R3, -RZ, RZ, 0, 0 ;  /* 0x00000000ff037431 */ /* 0x000fe200000001ff */
[----:B------:R-:W-:Y:S01]  /*2f20*/  ISETP.GE.U32.AND P2, PT, R5, 0x4, PT ;  /* 0x000000040500780c */ /* 0x000fe20003f46070 */
[----:B------:R-:W-:Y:S01]  /*2f30*/  IMAD.MOV.U32 R12, RZ, RZ, 0x1 ;  /* 0x00000001ff0c7424 */ /* 0x000fe200078e00ff */
[----:B------:R-:W-:Y:S01]  /*2f40*/  CS2R R6, SRZ ;  /* 0x0000000000067805 */ /* 0x000fe2000001ff00 */
[----:B------:R-:W-:Y:S01]  /*2f50*/  IMAD.MOV.U32 R4, RZ, RZ, RZ ;  /* 0x000000ffff047224 */ /* 0x000fe200078e00ff */
[----:B------:R-:W-:Y:S01]  /*2f60*/  UMOV UR6, 0x400 ;  /* 0x0000040000067882 */ /* 0x000fe20000000000 */
[----:B------:R-:W-:Y:S01]  /*2f70*/  UMOV UR5, URZ ;  /* 0x000000ff00057c82 */ /* 0x000fe20008000000 */
[----:B------:R-:W-:-:S12]  /*2f80*/  ULEA UR6, UR62, UR6, 0x18 ;  /* 0x000000063e067291 */ /* 0x000fd8000f8ec0ff */
.L_x_53:
[----:B------:R-:W-:Y:S02]  /*2f90*/  LEA R0, R3, UR6, 0x3 ;  /* 0x0000000603007c11 */ /* 0x000fe4000f8e18ff */
[----:B------:R-:W-:-:S03]  /*2fa0*/  SHF.L.U32 R8, R4, 0x1f, RZ ;  /* 0x0000001f04087819 */ /* 0x000fc600000006ff */
[----:B------:R-:W-:Y:S01]  /*2fb0*/  VIADD R9, R0, 0xe0 ;  /* 0x000000e000097836 */ /* 0x000fe20000000000 */
[----:B------:R-:W2:Y:S02]  /*2fc0*/  SYNCS.PHASECHK.TRANS64.TRYWAIT P0, [R0+URZ+0xd0], R8 ;  /* 0x0000d008000075a7 */ /* 0x000ea400080011ff */
[----:B--2---:R-:W-:Y:S05]  /*2fd0*/  @!P0 BRA `(.L_x_50) ;  /* 0x0000006000948947 */ /* 0x004fea0003800000 */
.L_x_157:
[----:B------:R-:W-:Y:S01]  /*2fe0*/  ULEA UR4, UR5, UR6, 0x3 ;  /* 0x0000000605047291 */ /* 0x000fe2000f8e18ff */
[----:B--2---:R-:W-:Y:S01]  /*2ff0*/  PRMT R0, RZ, 0x654, R9 ;  /* 0x00000654ff007816 */ /* 0x004fe20000000009 */
[----:B------:R-:W-:Y:S01]  /*3000*/  @!P2 IMAD.MOV.U32 R8, RZ, RZ, 0x10 ;  /* 0x00000010ff08a424 */ /* 0x000fe200078e00ff */
[----:B------:R-:W-:Y:S01]  /*3010*/  SHF.L.U32 R9, R12, 0x1f, RZ ;  /* 0x0000001f0c097819 */ /* 0x000fe200000006ff */
[----:B------:R-:W-:Y:S01]  /*3020*/  UIADD3 UR7, UPT, UPT, UR4, 0x70, URZ ;  /* 0x0000007004077890 */ /* 0x000fe2000fffe0ff */
[----:B------:R2:W-:Y:S05]  /*3030*/  SYNCS.ARRIVE.TRANS64.RED.A1T0 RZ, [R0+URZ], RZ ;  /* 0x000000ff00ff79a7 */ /* 0x0005ea00081004ff */
[----:B------:R-:W-:Y:S01]  /*3040*/  IMAD.U32 R10, RZ, RZ, UR7 ;  /* 0x00000007ff0a7e24 */ /* 0x000fe2000f8e00ff */
[----:B------:R-:W3:Y:S04]  /*3050*/  SYNCS.PHASECHK.TRANS64.TRYWAIT P0, [UR4+0x80], R9 ;  /* 0x00008009ff0075a7 */ /* 0x000ee80008001104 */
[----:B------:R-:W-:Y:S01]  /*3060*/  PRMT R10, R5, 0x654, R10 ;  /* 0x00000654050a7816 */ /* 0x000fe2000000000a */
[----:B--23--:R-:W-:Y:S06]  /*3070*/  @!P0 BRA `(.L_x_51) ;  /* 0x0000006000808947 */ /* 0x00cfec0003800000 */
.L_x_159:
[----:B------:R-:W-:Y:S01]  /*3080*/  ULEA UR8, UR5, UR6, 0x4 ;  /* 0x0000000605087291 */ /* 0x000fe2000f8e20ff */
[----:B------:R-:W-:Y:S01]  /*3090*/  SEL R2, R10, R2, !P2 ;  /* 0x000000020a027207 */ /* 0x000fe20005000000 */
[----:B------:R-:W-:Y:S01]  /*30a0*/  UIADD3 UR9, UPT, UPT, UR4, 0x70, URZ ;  /* 0x0000007004097890 */ /* 0x000fe2000fffe0ff */
[----:B--2---:R-:W-:Y:S01]  /*30b0*/  LEA R0, R7, UR6, 0x3 ;  /* 0x0000000607007c11 */ /* 0x004fe2000f8e18ff */
[----:B------:R-:W-:Y:S01]  /*30c0*/  UIADD3 UR8, UPT, UPT, UR8, 0x100, URZ ;  /* 0x0000010008087890 */ /* 0x000fe2000fffe0ff */
[----:B------:R2:W-:Y:S01]  /*30d0*/  @!P2 SYNCS.ARRIVE.TRANS64.RED RZ, [R2+URZ], R8 ;  /* 0x0000000802ffa9a7 */ /* 0x0005e200080004ff */
[----:B------:R-:W-:Y:S01]  /*30e0*/  UIADD3 UR4, UPT, UPT, UR5, 0x1, URZ ;  /* 0x0000000105047890 */ /* 0x000fe2000fffe0ff */
[----:B------:R-:W-:-:S03]  /*30f0*/  VIADD R3, R3, 0x1 ;  /* 0x0000000103037836 */ /* 0x000fc60000000000 */
[----:B------:R-:W-:Y:S02]  /*3100*/  UISETP.NE.AND UP0, UPT, UR4, 0x2, UPT ;  /* 0x000000020400788c */ /* 0x000fe4000bf05270 */
[----:B------:R-:W-:Y:S01]  /*3110*/  ISETP.NE.AND P0, PT, R3, 0x2, PT ;  /* 0x000000020300780c */ /* 0x000fe20003f05270 */
[----:B------:R-:W-:Y:S06]  /*3120*/  UGETNEXTWORKID.BROADCAST [UR8], [UR9] ;  /* 0x00000000080073ca */ /* 0x000fec0008000100 */
[----:B------:R-:W-:Y:S02]  /*3130*/  USEL UR7, URZ, 0x1, UP0 ;  /* 0x00000001ff077887 */ /* 0x000fe40008000000 */
[----:B------:R-:W-:-:S04]  /*3140*/  USEL UR5, UR4, URZ, UP0 ;  /* 0x000000ff04057287 */ /* 0x000fc80008000000 */
[----:B------:R-:W-:Y:S02]  /*3150*/  LOP3.LUT R12, R12, UR7, RZ, 0x3c, !PT ;  /* 0x000000070c0c7c12 */ /* 0x000fe4000f8e3cff */
[----:B--2---:R-:W-:-:S04]  /*3160*/  SHF.L.U32 R8, R6, 0x1f, RZ ;  /* 0x0000001f06087819 */ /* 0x004fc800000006ff */
[----:B------:R-:W2:Y:S02]  /*3170*/  SYNCS.PHASECHK.TRANS64.TRYWAIT P1, [R0+URZ+0x70], R8 ;  /* 0x00007008000075a7 */ /* 0x000ea400080211ff */
[----:B--2---:R-:W-:Y:S05]  /*3180*/  @!P1 BRA `(.L_x_52) ;  /* 0x0000006000549947 */ /* 0x004fea0003800000 */
.L_x_160:
[----:B--2---:R-:W-:Y:S01]  /*3190*/  LEA R8, R7, UR6, 0x4 ;  /* 0x0000000607087c11 */ /* 0x004fe2000f8e20ff */
[----:B------:R-:W-:Y:S01]  /*31a0*/  VIADD R0, R0, 0x80 ;  /* 0x0000008000007836 */ /* 0x000fe20000000000 */
[----:B------:R-:W-:Y:S01]  /*31b0*/  SEL R3, R3, RZ, P0 ;  /* 0x000000ff03037207 */ /* 0x000fe20000000000 */
[----:B------:R-:W-:-:S03]  /*31c0*/  VIADD R7, R7, 0x1 ;  /* 0x0000000107077836 */ /* 0x000fc60000000000 */
[----:B------:R-:W2:Y:S01]  /*31d0*/  LDS.128 R8, [R8+0x100] ;  /* 0x0001000008087984 */ /* 0x000ea20000000c00 */
[----:B------:R-:W-:Y:S02]  /*31e0*/  PRMT R0, RZ, 0x654, R0 ;  /* 0x00000654ff007816 */ /* 0x000fe40000000000 */
[C---:B------:R-:W-:Y:S01]  /*31f0*/  ISETP.NE.AND P1, PT, R7.reuse, 0x2, PT ;  /* 0x000000020700780c */ /* 0x040fe20003f25270 */
[----:B------:R-:W-:Y:S01]  /*3200*/  @!PT LDS RZ, [RZ] ;  /* 0x00000000fffff984 */ /* 0x000fe20000000800 */
[----:B------:R-:W-:Y:S01]  /*3210*/  @!PT LDS RZ, [RZ] ;  /* 0x00000000fffff984 */ /* 0x000fe20000000800 */
[----:B------:R-:W-:Y:S01]  /*3220*/  @!PT LDS RZ, [RZ] ;  /* 0x00000000fffff984 */ /* 0x000fe20000000800 */
[----:B------:R-:W-:Y:S01]  /*3230*/  @!PT LDS RZ, [RZ] ;  /* 0x00000000fffff984 */ /* 0x000fe20000000800 */
[----:B------:R3:W-:Y:S06]  /*3240*/  MEMBAR.ALL.CTA ;  /* 0x0000000000007992 */ /* 0x0007ec0000008000 */
[----:B---3--:R-:W3:Y:S01]  /*3250*/  FENCE.VIEW.ASYNC.S ;  /* 0x00000000000073c6 */ /* 0x008ee20000000000 */
[----:B------:R-:W-:Y:S01]  /*3260*/  SEL R7, R7, RZ, P1 ;  /* 0x000000ff07077207 */ /* 0x000fe20000800000 */
[----:B---3--:R3:W-:Y:S01]  /*3270*/  SYNCS.ARRIVE.TRANS64.RED.A1T0 RZ, [R0+URZ], RZ ;  /* 0x000000ff00ff79a7 */ /* 0x0087e200081004ff */
[----:B--2---:R-:W-:-:S02]  /*3280*/  LOP3.LUT P3, RZ, R10, 0x1, RZ, 0xc0, !PT ;  /* 0x000000010aff7812 */ /* 0x004fc4000786c0ff */
[----:B------:R-:W-:-:S04]  /*3290*/  SEL R8, RZ, 0x1, P1 ;  /* 0x00000001ff087807 */ /* 0x000fc80000800000 */
[----:B------:R-:W-:Y:S02]  /*32a0*/  LOP3.LUT R6, R6, R8, RZ, 0x3c, !PT ;  /* 0x0000000806067212 */ /* 0x000fe400078e3cff */
[----:B---3--:R-:W-:-:S04]  /*32b0*/  SEL R0, RZ, 0x1, P0 ;  /* 0x00000001ff007807 */ /* 0x008fc80000000000 */
[----:B------:R-:W-:Y:S01]  /*32c0*/  LOP3.LUT R4, R4, R0, RZ, 0x3c, !PT ;  /* 0x0000000004047212 */ /* 0x000fe200078e3cff */
[----:B------:R-:W-:Y:S06]  /*32d0*/  @P3 BRA `(.L_x_53) ;  /* 0xfffffffc002c3947 */ /* 0x000fec000383ffff */
[----:B------:R-:W-:Y:S01]  /*32e0*/  ULEA UR4, UR5, UR6, 0x3 ;  /* 0x0000000605047291 */ /* 0x000fe2000f8e18ff */
[----:B------:R-:W-:-:S08]  /*32f0*/  SHF.L.U32 R2, R12, 0x1f, RZ ;  /* 0x0000001f0c027819 */ /* 0x000fd000000006ff */
[----:B------:R-:W2:Y:S02]  /*3300*/  SYNCS.PHASECHK.TRANS64 P0, [UR4+0x80], R2 ;  /* 0x00008002ff0075a7 */ /* 0x000ea40008001004 */
[----:B--2---:R-:W-:Y:S05]  /*3310*/  @P0 BRA `(.L_x_54) ;  /* 0x0000000000080947 */ /* 0x004fea0003800000 */
[----:B------:R-:W2:Y:S02]  /*3320*/  SYNCS.PHASECHK.TRANS64.TRYWAIT P0, [UR4+0x80], R2 ;  /* 0x00008002ff0075a7 */ /* 0x000ea40008001104 */
[----:B--2---:R-:W-:Y:S05]  /*3330*/  @!P0 BRA `(.L_x_55) ;  /* 0x0000005c00fc8947 */ /* 0x004fea0003800000 */
.L_x_54:
[----:B------:R-:W-:-:S04]  /*3340*/  UIADD3 UR7, UPT, UPT, UR5, 0x1, URZ ;  /* 0x0000000105077890 */ /* 0x000fc8000fffe0ff */
[----:B------:R-:W-:-:S04]  /*3350*/  UISETP.NE.AND UP0, UPT, UR7, 0x2, UPT ;  /* 0x000000020700788c */ /* 0x000fc8000bf05270 */
[----:B------:R-:W-:Y:S02]  /*3360*/  USEL UR8, URZ, 0x1, UP0 ;  /* 0x00000001ff087887 */ /* 0x000fe40008000000 */
[----:B------:R-:W-:-:S04]  /*3370*/  USEL UR7, UR7, URZ, UP0 ;  /* 0x000000ff07077287 */ /* 0x000fc80008000000 */
[----:B------:R-:W-:Y:S01]  /*3380*/  ULEA UR7, UR7, UR6, 0x3 ;  /* 0x0000000607077291 */ /* 0x000fe2000f8e18ff */
[----:B--2---:R-:W-:-:S04]  /*3390*/  LOP3.LUT R2, R12, UR8, RZ, 0x3c, !PT ;  /* 0x000000080c027c12 */ /* 0x004fc8000f8e3cff */
[----:B------:R-:W-:-:S04]  /*33a0*/  SHF.L.U32 R0, R2, 0x1f, RZ ;  /* 0x0000001f02007819 */ /* 0x000fc800000006ff */
[----:B------:R-:W2:Y:S02]  /*33b0*/  SYNCS.PHASECHK.TRANS64 P0, [UR7+0x80], R0 ;  /* 0x00008000ff0075a7 */ /* 0x000ea40008001007 */
[----:B-12---:R-:W-:Y:S05]  /*33c0*/  @P0 EXIT ;  /* 0x000000000000094d */ /* 0x006fea0003800000 */
[----:B------:R-:W-:Y:S02]  /*33d0*/  SHF.L.U32 R2, R2, 0x1f, RZ ;  /* 0x0000001f02027819 */ /* 0x000fe400000006ff */
[----:B------:R-:W-:-:S07]  /*33e0*/  MOV R0, UR7 ;  /* 0x0000000700007c02 */ /* 0x000fce0008000f00 */
.L_x_56:
[----:B-1----:R1:W2:Y:S02]  /*33f0*/  SYNCS.PHASECHK.TRANS64.TRYWAIT P0, [R0+URZ+0x80], R2 ;  /* 0x00008002000075a7 */ /* 0x0022a400080011ff */
[----:B--2---:R-:W-:Y:S05]  /*3400*/  @!P0 NANOSLEEP.SYNCS 0x989680 ;  /* 0x009896800000895d */ /* 0x004fea0003900000 */
[----:B------:R-:W2:Y:S02]  /*3410*/  @!P0 SYNCS.PHASECHK.TRANS64 P0, [R0+URZ+0x80], R2 ;  /* 0x00008002000085a7 */ /* 0x000ea400080010ff */
[----:B--2---:R-:W-:Y:S05]  /*3420*/  @P0 EXIT ;  /* 0x000000000000094d */ /* 0x004fea0003800000 */
[----:B------:R-:W-:Y:S05]  /*3430*/  BRA `(.L_x_56) ;  /* 0xfffffffc00ec7947 */ /* 0x000fea000383ffff */
.L_x_49:
[----:B------:R-:W-:Y:S05]  /*3440*/  BRA.U UP5, `(.L_x_57) ;  /* 0x00000019054c7547 */ /* 0x000fea000b800000 */
[----:B------:R-:W-:Y:S01]  /*3450*/  UMOV UR4, 0x40 ;  /* 0x0000004000047882 */ /* 0x000fe20000000000 */
[----:B------:R-:W-:Y:S01]  /*3460*/  NOP ;  /* 0x0000000000007918 */ /* 0x000fe20000000000 */
[----:B------:R-:W-:Y:S01]  /*3470*/  ULEA UR5, UR62, UR4, 0x18 ;  /* 0x000000043e057291 */ /* 0x000fe2000f8ec0ff */
[----:B------:R-:W-:Y:S02]  /*3480*/  UMOV UR6, 0x400 ;  /* 0x0000040000067882 */ /* 0x000fe40000000000 */
[----:B------:R-:W-:-:S06]  /*3490*/  ULEA UR6, UR62, UR6, 0x18 ;  /* 0x000000063e067291 */ /* 0x000fcc000f8ec0ff */
[----:B------:R-:W2:Y:S02]  /*34a0*/  LDS.U8 R5, [UR5+0x1c] ;  /* 0x00001c05ff057984 */ /* 0x000ea40008000000 */
[----:B--2---:R-:W-:-:S13]  /*34b0*/  ISETP.NE.AND P0, PT, R5, RZ, PT ;  /* 0x000000ff0500720c */ /* 0x004fda0003f05270 */
[----:B------:R-:W-:Y:S05]  /*34c0*/  @P0 BRA `(.L_x_58) ;  /* 0x0000000400180947 */ /* 0x000fea0003800000 */
[----:B------:R-:W-:Y:S01]  /*34d0*/  R2UR UR4, R2 ;  /* 0x00000000020472ca */ /* 0x000fe200000e0000 */
[----:B------:R-:W-:-:S12]  /*34e0*/  UIADD3 UR7, UPT, UPT, UR5, 0x8, URZ ;  /* 0x0000000805077890 */ /* 0x000fd8000fffe0ff */
[----:B------:R-:W-:-:S09]  /*34f0*/  UISETP.NE.U32.AND UP1, UPT, UR4, 0x1, UPT ;  /* 0x000000010400788c */ /* 0x000fd2000bf25070 */
[----:B------:R-:W-:Y:S05]  /*3500*/  BRA.U !UP1, `(.L_x_59) ;  /* 0x0000000109a47547 */ /* 0x000fea000b800000 */
[----:B------:R-:W-:Y:S01]  /*3510*/  ELECT P0, URZ, PT ;  /* 0x0000000000ff782f */ /* 0x000fe20003800000 */
[----:B------:R-:W-:-:S12]  /*3520*/  BSSY B0, `(.L_x_59) ;  /* 0x0000027000007945 */ /* 0x000fd80003800000 */
[----:B------:R-:W-:Y:S05]  /*3530*/  @!P0 BRA `(.L_x_60) ;  /* 0x0000000000948947 */ /* 0x000fea0003800000 */
[----:B------:R-:W-:-:S05]  /*3540*/  UMOV UR4, 0x10 ;  /* 0x0000001000047882 */ /* 0x000fca0000000000 */
[----:B------:R-:W-:Y:S04]  /*3550*/  DEPBAR.LE SB2, 0x36 ;  /* 0x0000ad800000791a */ /* 0x000fe80000000000 */
[----:B------:R-:W2:Y:S02]  /*3560*/  UTCATOMSWS.2CTA.FIND_AND_SET.ALIGN UP0, UR4, UR4 ;  /* 0x00000004000475e3 */ /* 0x000ea40008200800 */
[----:B--2---:R-:W-:Y:S01]  /*3570*/  MOV R12, UR4 ;  /* 0x00000004000c7c02 */ /* 0x004fe20008000f00 */
[----:B------:R-:W-:Y:S06]  /*3580*/  BRA.U UP0, `(.L_x_61) ;  /* 0x0000000100187547 */ /* 0x000fec000b800000 */
.L_x_62:
[----:B------:R-:W-:Y:S05]  /*3590*/  NANOSLEEP 0x64 ;  /* 0x000000640000795d */ /* 0x000fea0003800000 */
[----:B------:R-:W-:-:S05]  /*35a0*/  UMOV UR4, 0x10 ;  /* 0x0000001000047882 */ /* 0x000fca0000000000 */
[----:B------:R-:W-:Y:S04]  /*35b0*/  DEPBAR.LE SB2, 0x36 ;  /* 0x0000ad800000791a */ /* 0x000fe80000000000 */
[----:B------:R-:W2:Y:S02]  /*35c0*/  UTCATOMSWS.2CTA.FIND_AND_SET.ALIGN UP0, UR4, UR4 ;  /* 0x00000004000475e3 */ /* 0x000ea40008200800 */
[----:B--2---:R-:W-:Y:S01]  /*35d0*/  MOV R12, UR4 ;  /* 0x00000004000c7c02 */ /* 0x004fe20008000f00 */
[----:B------:R-:W-:Y:S05]  /*35e0*/  BRA.U !UP0, `(.L_x_62) ;  /* 0xfffffffd08e87547 */ /* 0x000fea000b83ffff */
.L_x_61:
[----:B------:R-:W2:Y:S01]  /*35f0*/  LDS R8, [UR5+0x10] ;  /* 0x00001005ff087984 */ /* 0x000ea20008000800 */
[----:B------:R-:W-:Y:S01]  /*3600*/  R2UR UR4, R0 ;  /* 0x00000000000472ca */ /* 0x000fe200000e0000 */
[----:B------:R-:W-:-:S04]  /*3610*/  IMAD.U32 R5, RZ, RZ, UR6 ;  /* 0x00000006ff057e24 */ /* 0x000fc8000f8e00ff */
[----:B------:R-:W-:-:S08]  /*3620*/  VIADD R5, R5, 0x120 ;  /* 0x0000012005057836 */ /* 0x000fd00000000000 */
[----:B------:R-:W-:Y:S02]  /*3630*/  MOV R6, UR4 ;  /* 0x0000000400067c02 */ /* 0x000fe40008000f00 */
[----:B--2---:R-:W-:-:S04]  /*3640*/  SHF.L.U32 R8, R8, 0x1f, RZ ;  /* 0x0000001f08087819 */ /* 0x004fc800000006ff */
[----:B------:R-:W2:Y:S02]  /*3650*/  SYNCS.PHASECHK.TRANS64.TRYWAIT P0, [UR5+0x8], R8 ;  /* 0x00000808ff0075a7 */ /* 0x000ea40008001105 */
[----:B--2---:R-:W-:Y:S05]  /*3660*/  @P0 BRA `(.L_x_63) ;  /* 0x0000000000080947 */ /* 0x004fea0003800000 */
[----:B------:R-:W2:Y:S02]  /*3670*/  SYNCS.PHASECHK.TRANS64.TRYWAIT P0, [UR5+0x8], R8 ;  /* 0x00000808ff0075a7 */ /* 0x000ea40008001105 */
[----:B--2---:R-:W-:Y:S05]  /*3680*/  @!P0 BRA `(.L_x_64) ;  /* 0x0000005c00408947 */ /* 0x004fea0003800000 */
.L_x_63:
[----:B------:R-:W-:Y:S01]  /*3690*/  R2UR UR4, R0 ;  /* 0x00000000000472ca */ /* 0x000fe200000e0000 */
[----:B------:R-:W-:Y:S01]  /*36a0*/  IMAD.MOV.U32 R10, RZ, RZ, 0xffff ;  /* 0x0000ffffff0a7424 */ /* 0x000fe200078e00ff */
[----:B------:R-:W-:Y:S01]  /*36b0*/  PRMT R6, R6, 0x654, R5 ;  /* 0x0000065406067816 */ /* 0x000fe20000000005 */
[----:B------:R-:W-:Y:S02]  /*36c0*/  HFMA2 R5, -RZ, RZ, 0, 5.9604644775390625e-08 ;  /* 0x00000001ff057431 */ /* 0x000fe400000001ff */
[----:B--2---:R-:W-:Y:S02]  /*36d0*/  IMAD.MOV.U32 R8, RZ, RZ, 0x4 ;  /* 0x00000004ff087424 */ /* 0x004fe400078e00ff */
[----:B------:R-:W-:Y:S01]  /*36e0*/  IMAD.SHL.U32 R11, R12, 0x20, RZ ;  /* 0x000000200c0b7824 */ /* 0x000fe200078e00ff */
[----:B------:R-:W-:-:S05]  /*36f0*/  SHF.L.U32 R10, R10, R12, RZ ;  /* 0x0000000c0a0a7219 */ /* 0x000fca00000006ff */
[----:B------:R-:W-:Y:S01]  /*3700*/  UPRMT UR4, UR4, 0x654, UR7 ;  /* 0x0000065404047896 */ /* 0x000fe20008000007 */
[----:B------:R-:W-:-:S05]  /*3710*/  SHF.L.U32 R9, R5, R12, RZ ;  /* 0x0000000c05097219 */ /* 0x000fca00000006ff */
[----:B------:R-:W-:-:S03]  /*3720*/  MOV R7, UR4 ;  /* 0x0000000400077c02 */ /* 0x000fc60008000f00 */
[----:B------:R2:W-:Y:S01]  /*3730*/  SYNCS.ARRIVE.TRANS64.RED RZ, [UR4], R8 ;  /* 0x00000008ffff79a7 */ /* 0x0005e20008000404 */
[----:B------:R2:W-:Y:S04]  /*3740*/  STS [UR6+0x120], R11 ;  /* 0x0001200bff007988 */ /* 0x0005e80008000806 */
[----:B------:R2:W-:Y:S04]  /*3750*/  STAS [R6.64], R12 ;  /* 0x0000000c06007dbd */ /* 0x0005e8000c0008ff */
[----:B------:R2:W-:Y:S04]  /*3760*/  ATOMS.OR RZ, [UR5+0x14], R10 ;  /* 0x0000140affff798c */ /* 0x0005e8000b000005 */
[----:B------:R2:W-:Y:S04]  /*3770*/  ATOMS.OR RZ, [UR5+0x18], R9 ;  /* 0x00001809ffff798c */ /* 0x0005e8000b000005 */
[----:B------:R2:W-:Y:S02]  /*3780*/  ATOMS.XOR RZ, [UR5+0x10], R5 ;  /* 0x00001005ffff798c */ /* 0x0005e4000b800005 */
.L_x_60:
[----:B-1----:R-:W-:Y:S05]  /*3790*/  BSYNC B0 ;  /* 0x0000000000007941 */ /* 0x002fea0003800000 */
.L_x_59:
[----:B------:R-:W-:Y:S05]  /*37a0*/  BRA.U UP1, `(.L_x_65) ;  /* 0x0000000101707547 */ /* 0x000fea000b800000 */
[----:B------:R-:W-:-:S03]  /*37b0*/  UMOV UR4, 0xffffffff ;  /* 0xffffffff00047882 */ /* 0x000fc60000000000 */
[----:B------:R-:W-:Y:S05]  /*37c0*/  BRA.DIV UR4, `(.L_x_66) ;  /* 0x0000005e04087947 */ /* 0x000fea000b800000 */
[----:B------:R-:W-:-:S13]  /*37d0*/  ELECT P0, URZ, PT ;  /* 0x0000000000ff782f */ /* 0x000fda0003800000 */
.L_x_164:
[----:B------:R-:W-:Y:S05]  /*37e0*/  @!P0 BRA `(.L_x_65) ;  /* 0x0000000000608947 */ /* 0x000fea0003800000 */
[----:B--2---:R-:W2:Y:S02]  /*37f0*/  LDS R6, [UR5+0x10] ;  /* 0x00001005ff067984 */ /* 0x004ea40008000800 */
[----:B--2---:R-:W-:-:S04]  /*3800*/  SHF.L.U32 R6, R6, 0x1f, RZ ;  /* 0x0000001f06067819 */ /* 0x004fc800000006ff */
[----:B------:R-:W2:Y:S02]  /*3810*/  SYNCS.PHASECHK.TRANS64.TRYWAIT P0, [UR5+0x8], R6 ;  /* 0x00000806ff0075a7 */ /* 0x000ea40008001105 */
[----:B--2---:R-:W-:Y:S05]  /*3820*/  @P0 BRA `(.L_x_67) ;  /* 0x0000000000080947 */ /* 0x004fea0003800000 */
[----:B------:R-:W2:Y:S02]  /*3830*/  SYNCS.PHASECHK.TRANS64.TRYWAIT P0, [UR5+0x8], R6 ;  /* 0x00000806ff0075a7 */ /* 0x000ea40008001105 */
[----:B--2---:R-:W-:Y:S05]  /*3840*/  @!P0 BRA `(.L_x_68) ;  /* 0x0000005c000c8947 */ /* 0x004fea0003800000 */
.L_x_67:
[----:B------:R-:W3:Y:S01]  /*3850*/  LDS R8, [UR6+0x120] ;  /* 0x00012006ff087984 */ /* 0x000ee20008000800 */
[----:B------:R-:W-:Y:S01]  /*3860*/  R2UR UR4, R0 ;  /* 0x00000000000472ca */ /* 0x000fe200000e0000 */
[----:B--2---:R-:W-:Y:S02]  /*3870*/  IMAD.MOV.U32 R6, RZ, RZ, 0xffff ;  /* 0x0000ffffff067424 */ /* 0x004fe400078e00ff */
[----:B------:R-:W-:-:S10]  /*3880*/  IMAD.MOV.U32 R5, RZ, RZ, 0x1 ;  /* 0x00000001ff057424 */ /* 0x000fd400078e00ff */
[----:B------:R-:W-:Y:S01]  /*3890*/  UPRMT UR4, UR4, 0x654, UR7 ;  /* 0x0000065404047896 */ /* 0x000fe20008000007 */
[----:B---3--:R-:W-:Y:S01]  /*38a0*/  IMAD.SHL.U32 R7, R8, 0x20, RZ ;  /* 0x0000002008077824 */ /* 0x008fe200078e00ff */
[-C--:B------:R-:W-:Y:S02]  /*38b0*/  SHF.L.U32 R6, R6, R8.reuse, RZ ;  /* 0x0000000806067219 */ /* 0x080fe400000006ff */
[----:B------:R-:W-:Y:S02]  /*38c0*/  SHF.L.U32 R8, R5, R8, RZ ;  /* 0x0000000805087219 */ /* 0x000fe400000006ff */
[----:B------:R3:W-:Y:S04]  /*38d0*/  STS [UR6+0x120], R7 ;  /* 0x00012007ff007988 */ /* 0x0007e80008000806 */
[----:B------:R3:W-:Y:S04]  /*38e0*/  ATOMS.OR RZ, [UR5+0x14], R6 ;  /* 0x00001406ffff798c */ /* 0x0007e8000b000005 */
[----:B------:R3:W-:Y:S01]  /*38f0*/  ATOMS.OR RZ, [UR5+0x18], R8 ;  /* 0x00001808ffff798c */ /* 0x0007e2000b000005 */
[----:B------:R-:W-:Y:S03]  /*3900*/  SYNCS.ARRIVE.TRANS64.RED.A1T0 RZ, [UR4], RZ ;  /* 0x000000ffffff79a7 */ /* 0x000fe60008100404 */
[----:B------:R3:W-:Y:S01]  /*3910*/  ATOMS.XOR RZ, [UR5+0x10], R5 ;  /* 0x00001005ffff798c */ /* 0x0007e2000b800005 */
[----:B------:R-:W-:Y:S05]  /*3920*/  BRA `(.L_x_65) ;  /* 0x0000000000107947 */ /* 0x000fea0003800000 */
.L_x_58:
[----:B------:R-:W-:Y:S02]  /*3930*/  MOV R5, 0xffffffff ;  /* 0xffffffff00057802 */ /* 0x000fe40000000f00 */
[----:B------:R-:W-:-:S03]  /*3940*/  MOV R6, 0x3970 ;  /* 0x0000397000067802 */ /* 0x000fc60000000f00 */
[----:B------:R2:W-:Y:S04]  /*3950*/  STS [UR6+0x120], R5 ;  /* 0x00012005ff007988 */ /* 0x0005e80008000806 */
[----:B-12--5:R-:W-:Y:S05]  /*3960*/  CALL.REL.NOINC `($__internal_1_$__cuda_sm10x_tcgen05_guardrail_trap_phase_invalid_during_alloc) ;  /* 0x0000006000e07944 */ /* 0x026fea0003c00000 */
.L_x_65:
[----:B------:R-:W-:Y:S05]  /*3970*/  WARPSYNC.ALL ;  /* 0x0000000000007948 */ /* 0x000fea0003800000 */
[----:B------:R-:W4:Y:S01]  /*3980*/  S2UR UR4, SR_CgaCtaId ;  /* 0x00000000000479c3 */ /* 0x000f220000008800 */
[----:B------:R-:W-:Y:S01]  /*3990*/  UMOV UR62, 0x400 ;  /* 0x00000400003e7882 */ /* 0x000fe20000000000 */
[----:B------:R-:W4:Y:S01]  /*39a0*/  LDCU UR7, c[0x0][0x38c] ;  /* 0x00007180ff0777ac */ /* 0x000f220008000800 */
[----:B------:R-:W-:Y:S01]  /*39b0*/  LOP3.LUT R3, R3, 0xffff, RZ, 0xc0, !PT ;  /* 0x0000ffff03037812 */ /* 0x000fe200078ec0ff */
[----:B--2---:R-:W-:Y:S01]  /*39c0*/  IMAD.MOV.U32 R11, RZ, RZ, 0x1 ;  /* 0x00000001ff0b7424 */ /* 0x004fe200078e00ff */
[----:B------:R-:W-:Y:S01]  /*39d0*/  R2UR UR5, R2 ;  /* 0x00000000020572ca */ /* 0x000fe200000e0000 */
[----:B------:R-:W-:Y:S01]  /*39e0*/  IMAD.MOV.U32 R10, RZ, RZ, RZ ;  /* 0x000000ffff0a7224 */ /* 0x000fe200078e00ff */
[----:B------:R-:W-:-:S02]  /*39f0*/  LOP3.LUT R4, R4, 0xffff, RZ, 0xc0, !PT ;  /* 0x0000ffff04047812 */ /* 0x000fc400078ec0ff */
[----:B---3--:R-:W-:Y:S01]  /*3a00*/  CS2R R8, SRZ ;  /* 0x0000000000087805 */ /* 0x008fe2000001ff00 */
[----:B------:R-:W-:Y:S01]  /*3a10*/  UMOV UR9, URZ ;  /* 0x000000ff00097c82 */ /* 0x000fe20008000000 */
[----:B-1----:R-:W-:Y:S01]  /*3a20*/  UMOV UR60, URZ ;  /* 0x000000ff003c7c82 */ /* 0x002fe20008000000 */
[----:B------:R-:W-:Y:S01]  /*3a30*/  R2UR UR65, R4 ;  /* 0x00000000044172ca */ /* 0x000fe200000e0000 */
[----:B------:R-:W-:Y:S01]  /*3a40*/  UMOV UR76, 0x0 ;  /* 0x00000000004c7882 */ /* 0x000fe20000000000 */
[----:B------:R-:W-:Y:S01]  /*3a50*/  UMOV UR77, 0x10100910 ;  /* 0x10100910004d7882 */ /* 0x000fe20000000000 */
[----:B------:R-:W-:Y:S01]  /*3a60*/  UMOV UR74, 0x0 ;  /* 0x00000000004a7882 */ /* 0x000fe20000000000 */
[----:B------:R-:W-:Y:S01]  /*3a70*/  UMOV UR75, 0x10100910 ;  /* 0x10100910004b7882 */ /* 0x000fe20000000000 */
[----:B------:R-:W-:Y:S01]  /*3a80*/  UMOV UR72, 0x0 ;  /* 0x0000000000487882 */ /* 0x000fe20000000000 */
[----:B------:R-:W-:Y:S01]  /*3a90*/  UMOV UR73, 0x10100910 ;  /* 0x1010091000497882 */ /* 0x000fe20000000000 */
[----:B------:R-:W-:-:S02]  /*3aa0*/  UISETP.NE.AND UP3, UPT, UR5, URZ, UPT ;  /* 0x000000ff0500728c */ /* 0x000fc4000bf65270 */
[----:B----4-:R-:W-:Y:S01]  /*3ab0*/  UIADD3 UR7, UPT, UPT, UR7, 0x7f, URZ ;  /* 0x0000007f07077890 */ /* 0x010fe2000fffe0ff */
[----:B------:R-:W-:Y:S01]  /*3ac0*/  UMOV UR70, 0x0 ;  /* 0x0000000000467882 */ /* 0x000fe20000000000 */
[----:B------:R-:W-:Y:S01]  /*3ad0*/  UMOV UR71, 0x10100910 ;  /* 0x1010091000477882 */ /* 0x000fe20000000000 */
[----:B------:R-:W-:Y:S01]  /*3ae0*/  ULEA UR62, UR4, UR62, 0x18 ;  /* 0x0000003e043e7291 */ /* 0x000fe2000f8ec0ff */
[----:B------:R-:W-:Y:S02]  /*3af0*/  UMOV UR68, 0x0 ;  /* 0x0000000000447882 */ /* 0x000fe40000000000 */
[----:B------:R-:W-:Y:S01]  /*3b00*/  UMOV UR4, URZ ;  /* 0x000000ff00047c82 */ /* 0x000fe20008000000 */
[----:B------:R-:W-:Y:S01]  /*3b10*/  UIADD3 UR6, UPT, UPT, UR62, 0x8400, URZ ;  /* 0x000084003e067890 */ /* 0x000fe2000fffe0ff */
[----:B------:R-:W-:Y:S01]  /*3b20*/  IMAD.U32 R14, RZ, RZ, UR4 ;  /* 0x00000004ff0e7e24 */ /* 0x000fe2000f8e00ff */
[----:B------:R-:W-:Y:S02]  /*3b30*/  USHF.R.S32.HI UR4, URZ, 0x1f, UR7 ;  /* 0x0000001fff047899 */ /* 0x000fe40008011407 */
[----:B------:R-:W-:-:S02]  /*3b40*/  UIADD3 UR5, UPT, UPT, UR62, 0x28400, URZ ;  /* 0x000284003e057890 */ /* 0x000fc4000fffe0ff */
[----:B------:R-:W-:Y:S02]  /*3b50*/  ULEA.HI UR4, UR4, UR7, URZ, 0x7 ;  /* 0x0000000704047291 */ /* 0x000fe4000f8f38ff */
[----:B------:R-:W-:Y:S02]  /*3b60*/  USHF.R.U32.HI UR6, URZ, 0x4, UR6 ;  /* 0x00000004ff067899 */ /* 0x000fe40008011606 */
[----:B------:R-:W-:Y:S02]  /*3b70*/  USHF.R.S32.HI UR8, URZ, 0x7, UR4 ;  /* 0x00000007ff087899 */ /* 0x000fe40008011404 */
[----:B------:R-:W-:Y:S01]  /*3b80*/  USHF.R.U32.HI UR5, URZ, 0x4, UR5 ;  /* 0x00000004ff057899 */ /* 0x000fe20008011605 */
[----:B------:R-:W-:Y:S01]  /*3b90*/  R2UR UR4, R3 ;  /* 0x00000000030472ca */ /* 0x000fe200000e0000 */
[----:B------:R-:W-:Y:S02]  /*3ba0*/  UISETP.LT.AND UP0, UPT, UR8, 0x1, UPT ;  /* 0x000000010800788c */ /* 0x000fe4000bf01270 */
[----:B------:R-:W-:Y:S01]  /*3bb0*/  ULOP3.LUT UR6, UR6, 0x3fff, URZ, 0xc0, !UPT ;  /* 0x00003fff06067892 */ /* 0x000fe2000f8ec0ff */
[----:B------:R-:W-:Y:S01]  /*3bc0*/  IMAD.U32 R12, RZ, RZ, UR8 ;  /* 0x00000008ff0c7e24 */ /* 0x000fe2000f8e00ff */
[----:B------:R-:W-:-:S02]  /*3bd0*/  ULOP3.LUT UR67, UR5, 0x3fff, URZ, 0xc0, !UPT ;  /* 0x00003fff05437892 */ /* 0x000fc4000f8ec0ff */
[----:B------:R-:W-:Y:S02]  /*3be0*/  ULOP3.LUT UR66, UR6, 0x10000, URZ, 0xfc, !UPT ;  /* 0x0001000006427892 */ /* 0x000fe4000f8efcff */
[----:B------:R-:W-:Y:S01]  /*3bf0*/  ULOP3.LUT UR67, UR67, 0x10000, URZ, 0xfc, !UPT ;  /* 0x0001000043437892 */ /* 0x000fe2000f8efcff */
[----:B------:R-:W-:-:S03]  /*3c00*/  UMOV UR69, 0x10100910 ;  /* 0x1010091000457882 */ /* 0x000fc60000000000 */
[----:B------:R-:W-:Y:S01]  /*3c10*/  IMAD.U32 R13, RZ, RZ, UR4 ;  /* 0x00000004ff0d7e24 */ /* 0x000fe2000f8e00ff */
[----:B------:R-:W-:Y:S01]  /*3c20*/  NOP ;  /* 0x0000000000007918 */ /* 0x000fe20000000000 */
[----:B------:R-:W-:Y:S06]  /*3c30*/  BAR.ARV 0x6, 0xa0 ;  /* 0x0182800000007b1d */ /* 0x000fec0000002000 */
[----:B------:R-:W1:Y:S02]  /*3c40*/  LDS R5, [UR62+0x120] ;  /* 0x0001203eff057984 */ /* 0x000e640008000800 */
[----:B-1----:R-:W-:-:S13]  /*3c50*/  R2UR UR4, R5 ;  /* 0x00000000050472ca */ /* 0x002fda00000e0000 */
[----:B------:R-:W-:Y:S01]  /*3c60*/  IMAD.U32 R16, RZ, RZ, UR4 ;  /* 0x00000004ff107e24 */ /* 0x000fe2000f8e00ff */
[----:B------:R-:W-:-:S06]  /*3c70*/  USEL UR4, UR8, 0x1, !UP0 ;  /* 0x0000000108047887 */ /* 0x000fcc000c000000 */
[----:B------:R-:W-:-:S07]  /*3c80*/  IMAD.U32 R15, RZ, RZ, UR4 ;  /* 0x00000004ff0f7e24 */ /* 0x000fce000f8e00ff */
.L_x_76:
[C---:B------:R-:W-:Y:S02]  /*3c90*/  LEA R3, R10.reuse, UR62, 0x3 ;  /* 0x0000003e0a037c11 */ /* 0x040fe4000f8e18ff */
[----:B------:R-:W-:Y:S02]  /*3ca0*/  SHF.L.U32 R4, R9, 0x1f, RZ ;  /* 0x0000001f09047819 */ /* 0x000fe400000006ff */
[----:B------:R-:W-:Y:S02]  /*3cb0*/  LEA R5, R10, UR62, 0x4 ;  /* 0x0000003e0a057c11 */ /* 0x000fe4000f8e20ff */
[----:B------:R-:W1:Y:S02]  /*3cc0*/  SYNCS.PHASECHK.TRANS64.TRYWAIT P0, [R3+URZ+0x70], R4 ;  /* 0x00007004030075a7 */ /* 0x000e6400080011ff */
[----:B-1----:R-:W-:Y:S05]  /*3cd0*/  @!P0 BRA `(.L_x_69) ;  /* 0x0000005800008947 */ /* 0x002fea0003800000 */
.L_x_165:
[----:B-1----:R-:W1:Y:S01]  /*3ce0*/  LDS.128 R4, [R5+0x100] ;  /* 0x0001000005047984 */ /* 0x002e620000000c00 */
[----:B------:R-:W-:Y:S02]  /*3cf0*/  VIADD R3, R3, 0x80 ;  /* 0x0000008003037836 */ /* 0x000fe40000000000 */
[----:B------:R-:W-:Y:S01]  /*3d00*/  VIADD R10, R10, 0x1 ;  /* 0x000000010a0a7836 */ /* 0x000fe20000000000 */
[----:B------:R-:W-:Y:S01]  /*3d10*/  @!PT LDS RZ, [RZ] ;  /* 0x00000000fffff984 */ /* 0x000fe20000000800 */
[----:B------:R-:W-:Y:S01]  /*3d20*/  @!PT LDS RZ, [RZ] ;  /* 0x00000000fffff984 */ /* 0x000fe20000000800 */
[----:B------:R-:W-:Y:S01]  /*3d30*/  @!PT LDS RZ, [RZ] ;  /* 0x00000000fffff984 */ /* 0x000fe20000000800 */
[----:B------:R-:W-:Y:S01]  /*3d40*/  @!PT LDS RZ, [RZ] ;  /* 0x00000000fffff984 */ /* 0x000fe20000000800 */
[----:B------:R2:W-:Y:S06]  /*3d50*/  MEMBAR.ALL.CTA ;  /* 0x0000000000007992 */ /* 0x0005ec0000008000 */
[----:B--2---:R-:W2:Y:S01]  /*3d60*/  FENCE.VIEW.ASYNC.S ;  /* 0x00000000000073c6 */ /* 0x004ea20000000000 */
[----:B------:R-:W-:-:S04]  /*3d70*/  PRMT R3, RZ, 0x654, R3 ;  /* 0x00000654ff037816 */ /* 0x000fc80000000003 */
[----:B--2---:R2:W-:Y:S01]  /*3d80*/  SYNCS.ARRIVE.TRANS64.RED.A1T0 RZ, [R3+URZ], RZ ;  /* 0x000000ff03ff79a7 */ /* 0x0045e200081004ff */
[----:B-1----:R-:W-:Y:S01]  /*3d90*/  LOP3.LUT P1, RZ, R6, 0x1, RZ, 0xc0, !PT ;  /* 0x0000000106ff7812 */ /* 0x002fe2000782c0ff */
[----:B--2---:R-:W-:-:S12]  /*3da0*/  BRA.U UP3, `(.L_x_70) ;  /* 0x00000009032c7547 */ /* 0x004fd8000b800000 */
[----:B------:R-:W1:Y:S01]  /*3db0*/  LDCU UR4, c[0x0][0x38c] ;  /* 0x00007180ff0477ac */ /* 0x000e620008000800 */
[----:B------:R-:W-:Y:S02]  /*3dc0*/  R2UR UR5, R14 ;  /* 0x000000000e0572ca */ /* 0x000fe400000e0000 */
[----:B------:R-:W-:Y:S02]  /*3dd0*/  PLOP3.LUT P2, PT, PT, PT, PT, 0x80, 0x8 ;  /* 0x000000000008781c */ /* 0x000fe40003f4f070 */
[----:B------:R-:W-:Y:S02]  /*3de0*/  SHF.L.U32 R5, R11, 0x1f, RZ ;  /* 0x0000001f0b057819 */ /* 0x000fe400000006ff */
[----:B------:R-:W-:-:S07]  /*3df0*/  R2UR UR6, R16 ;  /* 0x00000000100672ca */ /* 0x000fce00000e0000 */
[----:B------:R-:W-:Y:S02]  /*3e00*/  ULEA UR7, UR5, UR62, 0x3 ;  /* 0x0000003e05077291 */ /* 0x000fe4000f8e18ff */
[----:B-1----:R-:W-:-:S04]  /*3e10*/  UISETP.GE.AND UP0, UPT, UR4, 0x1, UPT ;  /* 0x000000010400788c */ /* 0x002fc8000bf06270 */
[----:B------:R-:W-:Y:S01]  /*3e20*/  IMAD.U32 R4, RZ, RZ, UR7 ;  /* 0x00000007ff047e24 */ /* 0x000fe2000f8e00ff */
[----:B------:R-:W-:Y:S01]  /*3e30*/  ULEA UR8, UR5, UR6, 0x6 ;  /* 0x0000000605087291 */ /* 0x000fe2000f8e30ff */
[----:B------:R-:W-:-:S05]  /*3e40*/  PLOP3.LUT P0, PT, PT, PT, UP0, 0x80, 0x8 ;  /* 0x000000000008781c */ /* 0x000fca0003f0f008 */
[----:B------:R-:W-:-:S08]  /*3e50*/  @UP0 ULEA UR4, UR9, UR62, 0x3 ;  /* 0x0000003e09040291 */ /* 0x000fd0000f8e18ff */
[----:B------:R-:W-:-:S04]  /*3e60*/  @P0 SHF.L.U32 R3, R8, 0x1f, RZ ;  /* 0x0000001f08030819 */ /* 0x000fc800000006ff */
[----:B------:R1:W2:Y:S01]  /*3e70*/  @P0 SYNCS.PHASECHK.TRANS64.TRYWAIT P2, [UR4], R3 ;  /* 0x00000003ff0005a7 */ /* 0x0002a20008041104 */
[----:B------:R-:W3:Y:S02]  /*3e80*/  SYNCS.PHASECHK.TRANS64.TRYWAIT P0, [UR7+0xb0], R5 ;  /* 0x0000b005ff0075a7 */ /* 0x000ee40008001107 */
[----:B-123--:R-:W-:Y:S05]  /*3e90*/  @!P0 BRA `(.L_x_71) ;  /* 0x0000005400a48947 */ /* 0x00efea0003800000 */
.L_x_167:
[----:B------:R-:W-:Y:S01]  /*3ea0*/  UMOV UR64, UR60 ;  /* 0x0000003c00407c82 */ /* 0x000fe20008000000 */
[----:B------:R-:W-:Y:S05]  /*3eb0*/  BRA.U !UP0, `(.L_x_72) ;  /* 0x0000000508d07547 */ /* 0x000fea000b800000 */
[----:B------:R-:W-:Y:S01]  /*3ec0*/  R2UR UR4, R15 ;  /* 0x000000000f0472ca */ /* 0x000fe200000e0000 */
[----:B------:R-:W-:Y:S01]  /*3ed0*/  UPLOP3.LUT UP2, UPT, UPT, UPT, UPT, 0x40, 0x4 ;  /* 0x000000000004789c */ /* 0x000fe20003f4e870 */
[----:B------:R-:W-:Y:S01]  /*3ee0*/  R2UR UR61, R12 ;  /* 0x000000000c3d72ca */ /* 0x000fe200000e0000 */
[----:B------:R-:W-:-:S10]  /*3ef0*/  UMOV UR7, UR9 ;  /* 0x0000000900077c82 */ /* 0x000fd40008000000 */
[----:B------:R-:W-:-:S12]  /*3f00*/  UIADD3 UR64, UPT, UPT, UR4, UR60, URZ ;  /* 0x0000003c04407290 */ /* 0x000fd8000fffe0ff */
.L_x_75:
[----:B--2---:R-:W-:Y:S01]  /*3f10*/  ULEA UR5, UR7, UR62, 0x3 ;  /* 0x0000003e07057291 */ /* 0x004fe2000f8e18ff */
[----:B------:R-:W-:Y:S11]  /*3f20*/  @P2 BRA `(.L_x_73) ;  /* 0x00000000000c2947 */ /* 0x000ff60003800000 */
[----:B-1----:R-:W-:Y:S04]  /*3f30*/  SHF.L.U32 R5, R8, 0x1f, RZ ;  /* 0x0000001f08057819 */ /* 0x002fe800000006ff */
[----:B------:R-:W1:Y:S02]  /*3f40*/  SYNCS.PHASECHK.TRANS64.TRYWAIT P0, [UR5], R5 ;  /* 0x00000005ff0075a7 */ /* 0x000e640008001105 */
[----:B-1----:R-:W-:Y:S05]  /*3f50*/  @!P0 BRA `(.L_x_74) ;  /* 0x0000005400908947 */ /* 0x002fea0003800000 */
.L_x_73:
[----:B------:R-:W-:Y:S01]  /*3f60*/  UISETP.NE.AND UP0, UPT, UR61, 0x1, UPT ;  /* 0x000000013d00788c */ /* 0x000fe2000bf05270 */
[----:B------:R-:W-:Y:S01]  /*3f70*/  PLOP3.LUT P2, PT, PT, PT, PT, 0x80, 0x8 ;  /* 0x000000000008781c */ /* 0x000fe20003f4f070 */
[----:B------:R-:W-:Y:S01]  /*3f80*/  UIADD3 UR9, UPT, UPT, UR7, 0x1, URZ ;  /* 0x0000000107097890 */ /* 0x000fe2000fffe0ff */
[----:B------:R-:W-:Y:S01]  /*3f90*/  MOV.SPILL R6, UR65 ;  /* 0x0000004100067c02 */ /* 0x000fe20009000f00 */
[----:B------:R-:W-:Y:S01]  /*3fa0*/  UIADD3 UR63, UPT, UPT, UR5, 0x10, URZ ;  /* 0x00000010053f7890 */ /* 0x000fe2000fffe0ff */
[----:B-1----:R-:W-:Y:S01]  /*3fb0*/  MOV.SPILL R5, UR64 ;  /* 0x0000004000057c02 */ /* 0x002fe20009000f00 */
[----:B------:R-:W-:Y:S01]  /*3fc0*/  UISETP.NE.AND UP1, UPT, UR9, 0x2, UPT ;  /* 0x000000020900788c */ /* 0x000fe2000bf25270 */
[----:B------:R-:W-:Y:S01]  /*3fd0*/  PLOP3.LUT P0, PT, PT, PT, UP0, 0x80, 0x8 ;  /* 0x000000000008781c */ /* 0x000fe20003f0f008 */
[----:B------:R-:W-:Y:S02]  /*3fe0*/  ULEA UR6, UR7, UR67, 0xa ;  /* 0x0000004307067291 */ /* 0x000fe4000f8e50ff */
[----:B------:R-:W-:Y:S02]  /*3ff0*/  USEL UR5, URZ, 0x1, UP1 ;  /* 0x00000001ff057887 */ /* 0x000fe40008800000 */
[----:B------:R-:W-:Y:S02]  /*4000*/  USEL UR9, UR9, URZ, UP1 ;  /* 0x000000ff09097287 */ /* 0x000fe40008800000 */
[----:B------:R-:W-:Y:S02]  /*4010*/  ULEA UR4, UR7, UR66, 0xc ;  /* 0x0000004207047291 */ /* 0x000fe4000f8e60ff */
[----:B------:R-:W-:Y:S01]  /*4020*/  @UP0 ULEA UR7, UR9, UR62, 0x3 ;  /* 0x0000003e09070291 */ /* 0x000fe2000f8e18ff */
[----:B------:R-:W-:Y:S01]  /*4030*/  LOP3.LUT R8, R8, UR5, RZ, 0x3c, !PT ;  /* 0x0000000508087c12 */ /* 0x000fe2000f8e3cff */
[----:B------:R-:W-:Y:S02]  /*4040*/  UIADD3 UR20, UPT, UPT, UR6, 0x2, URZ ;  /* 0x0000000206147890 */ /* 0x000fe4000fffe0ff */
[----:B------:R-:W-:Y:S01]  /*4050*/  UIADD3 UR18, UPT, UPT, UR4, 0x2, URZ ;  /* 0x0000000204127890 */ /* 0x000fe2000fffe0ff */
[----:B------:R-:W-:Y:S01]  /*4060*/  @P0 SHF.L.U32 R3, R8, 0x1f, RZ ;  /* 0x0000001f08030819 */ /* 0x000fe200000006ff */
[----:B------:R-:W-:Y:S02]  /*4070*/  UIADD3 UR16, UPT, UPT, UR6, 0x4, URZ ;  /* 0x0000000406107890 */ /* 0x000fe4000fffe0ff */
[----:B------:R-:W-:Y:S01]  /*4080*/  UIADD3 UR10, UPT, UPT, UR4, 0x4, URZ ;  /* 0x00000004040a7890 */ /* 0x000fe2000fffe0ff */
[----:B------:R2:W3:Y:S01]  /*4090*/  @P0 SYNCS.PHASECHK.TRANS64.TRYWAIT P2, [UR7], R3 ;  /* 0x00000003ff0005a7 */ /* 0x0004e20008041107 */
[----:B------:R-:W-:Y:S02]  /*40a0*/  UIADD3 UR14, UPT, UPT, UR6, 0x6, URZ ;  /* 0x00000006060e7890 */ /* 0x000fe4000fffe0ff */
        /* <DEDUP_REMOVED lines=21> */
[----:B------:R-:W-:Y:S01]  /*4200*/  UIADD3 UR61, UPT, UPT, UR61, -0x1, URZ ;  /* 0xffffffff3d3d7890 */ /* 0x000fe2000fffe0ff */
[----:B------:R-:W-:Y:S01]  /*4210*/  UMOV UR7, 0x40004040 ;  /* 0x4000404000077882 */ /* 0x000fe20000000000 */
[----:B------:R-:W-:Y:S01]  /*4220*/  UMOV UR64, 0x0 ;  /* 0x0000000000407882 */ /* 0x000fe20000000000 */
[----:B------:R-:W-:Y:S01]  /*4230*/  UMOV UR65, 0x10100910 ;  /* 0x1010091000417882 */ /* 0x000fe20000000000 */
[----:B------:R-:W-:Y:S01]  /*4240*/  UMOV UR5, 0x40004040 ;  /* 0x4000404000057882 */ /* 0x000fe20000000000 */
[----:B------:R-:W-:Y:S01]  /*4250*/  UMOV UR21, 0x40004040 ;  /* 0x4000404000157882 */ /* 0x000fe20000000000 */
[----:B------:R1:W-:Y:S01]  /*4260*/  UTCHMMA.2CTA gdesc[UR4], gdesc[UR6], tmem[UR8], tmem[UR64], idesc[UR65], UP2 ;  /* 0x00ff4006040075ea */ /* 0x0003e20009200008 */
[----:B------:R-:W-:Y:S01]  /*4270*/  UPLOP3.LUT UP2, UPT, UPT, UPT, UPT, 0x80, 0x8 ;  /* 0x000000000008789c */ /* 0x000fe20003f4f070 */
[----:B------:R-:W-:Y:S01]  /*4280*/  UMOV UR19, 0x40004040 ;  /* 0x4000404000137882 */ /* 0x000fe20000000000 */
[----:B------:R-:W-:Y:S01]  /*4290*/  UMOV UR17, 0x40004040 ;  /* 0x4000404000117882 */ /* 0x000fe20000000000 */
[----:B------:R4:W-:Y:S01]  /*42a0*/  UTCHMMA.2CTA gdesc[UR18], gdesc[UR20], tmem[UR8], tmem[UR64], idesc[UR65], UPT ;  /* 0x00ff4014120075ea */ /* 0x0009e2000ba00008 */
        /* <DEDUP_REMOVED lines=19> */
[----:B-1----:R-:W-:Y:S01]  /*43e0*/  UMOV UR7, 0x10100910 ;  /* 0x1010091000077882 */ /* 0x002fe20000000000 */
[----:B------:R-:W-:Y:S01]  /*43f0*/  UMOV UR35, 0x40004040 ;  /* 0x4000404000237882 */ /* 0x000fe20000000000 */
[----:B------:R-:W-:Y:S01]  /*4400*/  UMOV UR33, 0x40004040 ;  /* 0x4000404000217882 */ /* 0x000fe20000000000 */
[----:B------:R-:W-:Y:S01]  /*4410*/  UMOV UR27, 0x40004040 ;  /* 0x40004040001b7882 */ /* 0x000fe20000000000 */
[----:B------:R-:W-:Y:S01]  /*4420*/  UMOV UR25, 0x40004040 ;  /* 0x4000404000197882 */ /* 0x000fe20000000000 */
[----:B----4-:R-:W-:Y:S02]  /*4430*/  UIADD3 UR20, UPT, UPT, UR4, 0xc02, URZ ;  /* 0x00000c0204147890 */ /* 0x010fe4000fffe0ff */
[----:B------:R-:W-:Y:S02]  /*4440*/  UIADD3 UR18, UPT, UPT, UR6, 0x304, URZ ;  /* 0x0000030406127890 */ /* 0x000fe4000fffe0ff */
[----:B--2---:R-:W-:Y:S02]  /*4450*/  UIADD3 UR16, UPT, UPT, UR4, 0xc04, URZ ;  /* 0x00000c0404107890 */ /* 0x004fe4000fffe0ff */
[----:B------:R-:W-:Y:S01]  /*4460*/  UIADD3 UR10, UPT, UPT, UR6, 0x306, URZ ;  /* 0x00000306060a7890 */ /* 0x000fe2000fffe0ff */
[----:B------:R-:W-:Y:S01]  /*4470*/  R2UR.FILL UR65, R6 ;  /* 0x00000000064172ca */ /* 0x000fe200004e0000 */
[----:B------:R-:W-:Y:S01]  /*4480*/  UMOV UR14, 0x0 ;  /* 0x00000000000e7882 */ /* 0x000fe20000000000 */
[----:B------:R-:W-:Y:S01]  /*4490*/  UMOV UR15, 0x10100910 ;  /* 0x10100910000f7882 */ /* 0x000fe20000000000 */
[----:B------:R-:W-:Y:S01]  /*44a0*/  UMOV UR12, 0x0 ;  /* 0x00000000000c7882 */ /* 0x000fe20000000000 */
[----:B------:R-:W-:Y:S01]  /*44b0*/  UTCHMMA.2CTA gdesc[UR28], gdesc[UR30], tmem[UR8], tmem[UR14], idesc[UR15], UPT ;  /* 0x00ff0e1e1c0075ea */ /* 0x000fe2000ba00008 */
[----:B------:R-:W-:Y:S01]  /*44c0*/  UTCHMMA.2CTA gdesc[UR56], gdesc[UR58], tmem[UR8], tmem[UR14], idesc[UR15], UPT ;  /* 0x00ff0e3a380075ea */ /* 0x000fe2000ba00008 */
[----:B------:R-:W-:Y:S01]  /*44d0*/  UMOV UR13, 0x10100910 ;  /* 0x10100910000d7882 */ /* 0x000fe20000000000 */
[----:B------:R-:W-:Y:S01]  /*44e0*/  UTCHMMA.2CTA gdesc[UR52], gdesc[UR54], tmem[UR8], tmem[UR14], idesc[UR15], UPT ;  /* 0x00ff0e36340075ea */ /* 0x000fe2000ba00008 */
[----:B------:R-:W-:Y:S01]  /*44f0*/  UIADD3 UR4, UPT, UPT, UR4, 0xc06, URZ ;  /* 0x00000c0604047890 */ /* 0x000fe2000fffe0ff */
[----:B------:R-:W-:Y:S01]  /*4500*/  UTCHMMA.2CTA gdesc[UR48], gdesc[UR50], tmem[UR8], tmem[UR12], idesc[UR13], UPT ;  /* 0x00ff0c32300075ea */ /* 0x000fe2000ba00008 */
[----:B------:R-:W-:Y:S01]  /*4510*/  UTCHMMA.2CTA gdesc[UR44], gdesc[UR46], tmem[UR8], tmem[UR12], idesc[UR13], UPT ;  /* 0x00ff0c2e2c0075ea */ /* 0x000fe2000ba00008 */
[----:B------:R-:W-:Y:S01]  /*4520*/  UMOV UR6, 0x0 ;  /* 0x0000000000067882 */ /* 0x000fe20000000000 */
[----:B------:R-:W-:Y:S01]  /*4530*/  UTCHMMA.2CTA gdesc[UR40], gdesc[UR42], tmem[UR8], tmem[UR12], idesc[UR13], UPT ;  /* 0x00ff0c2a280075ea */ /* 0x000fe2000ba00008 */
[----:B------:R1:W-:Y:S01]  /*4540*/  UTCHMMA.2CTA gdesc[UR36], gdesc[UR38], tmem[UR8], tmem[UR6], idesc[UR7], UPT ;  /* 0x00ff0626240075ea */ /* 0x0003e2000ba00008 */
[----:B------:R2:W-:Y:S01]  /*4550*/  UTCHMMA.2CTA gdesc[UR32], gdesc[UR34], tmem[UR8], tmem[UR76], idesc[UR77], UPT ;  /* 0x00ff4c22200075ea */ /* 0x0005e2000ba00008 */
[----:B------:R-:W-:Y:S01]  /*4560*/  UMOV UR23, 0x40004040 ;  /* 0x4000404000177882 */ /* 0x000fe20000000000 */
[----:B------:R2:W-:Y:S01]  /*4570*/  UTCHMMA.2CTA gdesc[UR24], gdesc[UR26], tmem[UR8], tmem[UR74], idesc[UR75], UPT ;  /* 0x00ff4a1a180075ea */ /* 0x0005e2000ba00008 */
[----:B------:R-:W-:Y:S01]  /*4580*/  R2UR.FILL UR64, R5 ;  /* 0x00000000054072ca */ /* 0x000fe200004e0000 */
[----:B------:R2:W-:Y:S01]  /*4590*/  UTCHMMA.2CTA gdesc[UR20], gdesc[UR22], tmem[UR8], tmem[UR72], idesc[UR73], UPT ;  /* 0x00ff4816140075ea */ /* 0x0005e2000ba00008 */
[----:B------:R2:W-:Y:S01]  /*45a0*/  UTCHMMA.2CTA gdesc[UR16], gdesc[UR18], tmem[UR8], tmem[UR70], idesc[UR71], UPT ;  /* 0x00ff4612100075ea */ /* 0x0005e2000ba00008 */
[----:B------:R2:W-:Y:S01]  /*45b0*/  UTCHMMA.2CTA gdesc[UR4], gdesc[UR10], tmem[UR8], tmem[UR68], idesc[UR69], UPT ;  /* 0x00ff440a040075ea */ /* 0x0005e2000ba00008 */
[----:B------:R2:W-:Y:S09]  /*45c0*/  UTCBAR.2CTA.MULTICAST [UR63], URZ, UR65 ;  /* 0x000000ff3f0073e9 */ /* 0x0005f20008200841 */
[----:B------:R-:W-:Y:S01]  /*45d0*/  UISETP.NE.AND UP0, UPT, UR60, UR64, UPT ;  /* 0x000000403c00728c */ /* 0x000fe2000bf05270 */
[----:B-1----:R-:W-:Y:S08]  /*45e0*/  UMOV UR7, UR9 ;  /* 0x0000000900077c82 */ /* 0x002ff00008000000 */
[----:B---3--:R-:W-:Y:S05]  /*45f0*/  BRA.U UP0, `(.L_x_75) ;  /* 0xfffffff900447547 */ /* 0x008fea000b83ffff */
.L_x_72:
[----:B--2---:R-:W-:Y:S01]  /*4600*/  R2UR UR4, R4 ;  /* 0x00000000040472ca */ /* 0x004fe200000e0000 */
[----:B------:R-:W-:Y:S01]  /*4610*/  UMOV UR60, UR64 ;  /* 0x00000040003c7c82 */ /* 0x000fe20008000000 */
[----:B------:R-:W-:-:S11]  /*4620*/  R2UR UR5, R13 ;  /* 0x000000000d0572ca */ /* 0x000fd600000e0000 */
[----:B------:R-:W-:-:S09]  /*4630*/  UIADD3 UR4, UPT, UPT, UR4, 0x90, URZ ;  /* 0x0000009004047890 */ /* 0x000fd2000fffe0ff */
[----:B------:R2:W-:Y:S01]  /*4640*/  UTCBAR.2CTA.MULTICAST [UR4], URZ, UR5 ;  /* 0x000000ff040073e9 */ /* 0x0005e20008200805 */
[----:B------:R-:W-:Y:S02]  /*4650*/  NOP ;  /* 0x0000000000007918 */ /* 0x000fe40000000000 */
.L_x_70:
[----:B--2---:R-:W-:Y:S02]  /*4660*/  R2UR UR4, R14 ;  /* 0x000000000e0472ca */ /* 0x004fe400000e0000 */
[----:B------:R-:W-:-:S04]  /*4670*/  ISETP.NE.AND P0, PT, R10, 0x2, PT ;  /* 0x000000020a00780c */ /* 0x000fc80003f05270 */
[----:B-1----:R-:W-:Y:S02]  /*4680*/  SEL R3, RZ, 0x1, P0 ;  /* 0x00000001ff037807 */ /* 0x002fe40000000000 */
[----:B------:R-:W-:Y:S02]  /*4690*/  SEL R10, R10, RZ, P0 ;  /* 0x000000ff0a0a7207 */ /* 0x000fe40000000000 */
[----:B------:R-:W-:-:S03]  /*46a0*/  LOP3.LUT R9, R9, R3, RZ, 0x3c, !PT ;  /* 0x0000000309097212 */ /* 0x000fc600078e3cff */
[----:B------:R-:W-:-:S04]  /*46b0*/  UIADD3 UR4, UPT, UPT, UR4, 0x1, URZ ;  /* 0x0000000104047890 */ /* 0x000fc8000fffe0ff */
[----:B------:R-:W-:-:S04]  /*46c0*/  UISETP.NE.AND UP0, UPT, UR4, 0x4, UPT ;  /* 0x000000040400788c */ /* 0x000fc8000bf05270 */
[----:B------:R-:W-:Y:S02]  /*46d0*/  USEL UR5, URZ, 0x1, UP0 ;  /* 0x00000001ff057887 */ /* 0x000fe40008000000 */
[----:B------:R-:W-:-:S04]  /*46e0*/  USEL UR4, UR4, URZ, UP0 ;  /* 0x000000ff04047287 */ /* 0x000fc80008000000 */
[----:B------:R-:W-:Y:S02]  /*46f0*/  LOP3.LUT R11, R11, UR5, RZ, 0x3c, !PT ;  /* 0x000000050b0b7c12 */ /* 0x000fe4000f8e3cff */
[----:B------:R-:W-:Y:S01]  /*4700*/  IMAD.U32 R14, RZ, RZ, UR4 ;  /* 0x00000004ff0e7e24 */ /* 0x000fe2000f8e00ff */
[----:B------:R-:W-:Y:S06]  /*4710*/  @P1 BRA `(.L_x_76) ;  /* 0xfffffff4005c1947 */ /* 0x000fec000383ffff */
[----:B------:R-:W1:Y:S01]  /*4720*/  S2UR UR8, SR_CgaCtaId ;  /* 0x00000000000879c3 */ /* 0x000e620000008800 */
[----:B------:R-:W-:Y:S02]  /*4730*/  ELECT P0, URZ, PT ;  /* 0x0000000000ff782f */ /* 0x000fe40003800000 */
[----:B------:R-:W-:Y:S01]  /*4740*/  R2UR UR5, R2 ;  /* 0x00000000020572ca */ /* 0x000fe200000e0000 */
[----:B------:R-:W-:Y:S01]  /*4750*/  UMOV UR4, 0x40 ;  /* 0x0000004000047882 */ /* 0x000fe20000000000 */
[----:B------:R-:W-:-:S03]  /*4760*/  IMAD.MOV.U32 R2, RZ, RZ, 0x1 ;  /* 0x00000001ff027424 */ /* 0x000fc600078e00ff */
[----:B------:R-:W-:Y:S08]  /*4770*/  UVIRTCOUNT.DEALLOC.SMPOOL 0x80 ;  /* 0x000000800000784c */ /* 0x000ff00000000000 */
[----:B------:R-:W-:Y:S02]  /*4780*/  UISETP.NE.AND UP1, UPT, UR5, URZ, UPT ;  /* 0x000000ff0500728c */ /* 0x000fe4000bf25270 */
[----:B-1----:R-:W-:-:S09]  /*4790*/  ULEA UR8, UR8, UR4, 0x18 ;  /* 0x0000000408087291 */ /* 0x002fd2000f8ec0ff */
[----:B------:R1:W-:Y:S01]  /*47a0*/  @P0 STS.U8 [UR8+0x1c], R2 ;  /* 0x00001c02ff000988 */ /* 0x0003e20008000008 */
[----:B------:R-:W-:Y:S05]  /*47b0*/  BRA.U UP1, `(.L_x_77) ;  /* 0x0000000101a87547 */ /* 0x000fea000b800000 */
[----:B------:R-:W-:Y:S01]  /*47c0*/  R2UR UR4, R14 ;  /* 0x000000000e0472ca */ /* 0x000fe200000e0000 */
[----:B------:R-:W-:Y:S01]  /*47d0*/  UIADD3 UR7, UPT, UPT, UR62, 0xb0, URZ ;  /* 0x000000b03e077890 */ /* 0x000fe2000fffe0ff */
[----:B------:R-:W-:-:S11]  /*47e0*/  SHF.L.U32 R3, R11, 0x1f, RZ ;  /* 0x0000001f0b037819 */ /* 0x000fd600000006ff */
[----:B------:R-:W-:-:S09]  /*47f0*/  ULEA UR4, UR4, UR7, 0x3 ;  /* 0x0000000704047291 */ /* 0x000fd2000f8e18ff */
[----:B------:R-:W2:Y:S02]  /*4800*/  SYNCS.PHASECHK.TRANS64.TRYWAIT P0, [UR4], R3 ;  /* 0x00000003ff0075a7 */ /* 0x000ea40008001104 */
[----:B--2---:R-:W-:Y:S05]  /*4810*/  @!P0 BRA `(.L_x_78) ;  /* 0x0000004c00788947 */ /* 0x004fea0003800000 */
.L_x_170:
[----:B------:R-:W-:-:S13]  /*4820*/  R2UR UR4, R14 ;  /* 0x000000000e0472ca */ /* 0x000fda00000e0000 */
[----:B------:R-:W-:-:S04]  /*4830*/  UIADD3 UR4, UPT, UPT, UR4, 0x1, URZ ;  /* 0x0000000104047890 */ /* 0x000fc8000fffe0ff */
[----:B------:R-:W-:-:S04]  /*4840*/  UISETP.NE.AND UP0, UPT, UR4, 0x4, UPT ;  /* 0x000000040400788c */ /* 0x000fc8000bf05270 */
[----:B------:R-:W-:Y:S02]  /*4850*/  USEL UR6, URZ, 0x1, UP0 ;  /* 0x00000001ff067887 */ /* 0x000fe40008000000 */
[----:B------:R-:W-:-:S04]  /*4860*/  USEL UR4, UR4, URZ, UP0 ;  /* 0x000000ff04047287 */ /* 0x000fc80008000000 */
[----:B------:R-:W-:Y:S01]  /*4870*/  ULEA UR5, UR4, UR7, 0x3 ;  /* 0x0000000704057291 */ /* 0x000fe2000f8e18ff */
[----:B-1----:R-:W-:-:S04]  /*4880*/  LOP3.LUT R3, R11, UR6, RZ, 0x3c, !PT ;  /* 0x000000060b037c12 */ /* 0x002fc8000f8e3cff */
[----:B------:R-:W-:-:S04]  /*4890*/  SHF.L.U32 R4, R3, 0x1f, RZ ;  /* 0x0000001f03047819 */ /* 0x000fc800000006ff */
[----:B------:R-:W1:Y:S02]  /*48a0*/  SYNCS.PHASECHK.TRANS64.TRYWAIT P0, [UR5], R4 ;  /* 0x00000004ff0075a7 */ /* 0x000e640008001105 */
[----:B-1----:R-:W-:Y:S05]  /*48b0*/  @!P0 BRA `(.L_x_79) ;  /* 0x0000004c00688947 */ /* 0x002fea0003800000 */
.L_x_172:
[----:B------:R-:W-:-:S04]  /*48c0*/  UIADD3 UR4, UPT, UPT, UR4, 0x1, URZ ;  /* 0x0000000104047890 */ /* 0x000fc8000fffe0ff */
[----:B------:R-:W-:-:S04]  /*48d0*/  UISETP.NE.AND UP0, UPT, UR4, 0x4, UPT ;  /* 0x000000040400788c */ /* 0x000fc8000bf05270 */
[----:B------:R-:W-:Y:S02]  /*48e0*/  USEL UR6, URZ, 0x1, UP0 ;  /* 0x00000001ff067887 */ /* 0x000fe40008000000 */
[----:B------:R-:W-:-:S04]  /*48f0*/  USEL UR4, UR4, URZ, UP0 ;  /* 0x000000ff04047287 */ /* 0x000fc80008000000 */
[----:B------:R-:W-:Y:S01]  /*4900*/  ULEA UR5, UR4, UR7, 0x3 ;  /* 0x0000000704057291 */ /* 0x000fe2000f8e18ff */
[----:B------:R-:W-:-:S04]  /*4910*/  LOP3.LUT R3, R3, UR6, RZ, 0x3c, !PT ;  /* 0x0000000603037c12 */ /* 0x000fc8000f8e3cff */
[----:B-1----:R-:W-:-:S04]  /*4920*/  SHF.L.U32 R4, R3, 0x1f, RZ ;  /* 0x0000001f03047819 */ /* 0x002fc800000006ff */
[----:B------:R-:W1:Y:S02]  /*4930*/  SYNCS.PHASECHK.TRANS64.TRYWAIT P0, [UR5], R4 ;  /* 0x00000004ff0075a7 */ /* 0x000e640008001105 */
[----:B-1----:R-:W-:Y:S05]  /*4940*/  @!P0 BRA `(.L_x_80) ;  /* 0x0000004c005c8947 */ /* 0x002fea0003800000 */
.L_x_174:
[----:B------:R-:W-:-:S04]  /*4950*/  UIADD3 UR4, UPT, UPT, UR4, 0x1, URZ ;  /* 0x0000000104047890 */ /* 0x000fc8000fffe0ff */
[----:B------:R-:W-:-:S04]  /*4960*/  UISETP.NE.AND UP0, UPT, UR4, 0x4, UPT ;  /* 0x000000040400788c */ /* 0x000fc8000bf05270 */
[----:B------:R-:W-:Y:S02]  /*4970*/  USEL UR5, URZ, 0x1, UP0 ;  /* 0x00000001ff057887 */ /* 0x000fe40008000000 */
[----:B------:R-:W-:-:S04]  /*4980*/  USEL UR4, UR4, URZ, UP0 ;  /* 0x000000ff04047287 */ /* 0x000fc80008000000 */
[----:B------:R-:W-:Y:S01]  /*4990*/  ULEA UR4, UR4, UR7, 0x3 ;  /* 0x0000000704047291 */ /* 0x000fe2000f8e18ff */
[----:B------:R-:W-:-:S04]  /*49a0*/  LOP3.LUT R3, R3, UR5, RZ, 0x3c, !PT ;  /* 0x0000000503037c12 */ /* 0x000fc8000f8e3cff */
[----:B------:R-:W-:Y:S01]  /*49b0*/  SHF.L.U32 R3, R3, 0x1f, RZ ;  /* 0x0000001f03037819 */ /* 0x000fe200000006ff */
[----:B-1----:R-:W-:-:S04]  /*49c0*/  IMAD.U32 R2, RZ, RZ, UR4 ;  /* 0x00000004ff027e24 */ /* 0x002fc8000f8e00ff */
[----:B------:R1:W2:Y:S03]  /*49d0*/  SYNCS.PHASECHK.TRANS64.TRYWAIT P0, [R2+URZ], R3 ;  /* 0x00000003020075a7 */ /* 0x0002a600080011ff */
[----:B--2---:R-:W-:Y:S05]  /*49e0*/  @!P0 NANOSLEEP.SYNCS 0x989680 ;  /* 0x009896800000895d */ /* 0x004fea0003900000 */
[----:B------:R-:W2:Y:S02]  /*49f0*/  @!P0 SYNCS.PHASECHK.TRANS64 P0, [R2+URZ], R3 ;  /* 0x00000003020085a7 */ /* 0x000ea400080010ff */
[----:B--2---:R-:W-:Y:S05]  /*4a00*/  @P0 BRA `(.L_x_81) ;  /* 0x0000000000240947 */ /* 0x004fea0003800000 */
.L_x_82:
[----:B--2---:R2:W3:Y:S02]  /*4a10*/  SYNCS.PHASECHK.TRANS64.TRYWAIT P0, [R2+URZ], R3 ;  /* 0x00000003020075a7 */ /* 0x0044e400080011ff */
[----:B---3--:R-:W-:Y:S05]  /*4a20*/  @!P0 NANOSLEEP.SYNCS 0x989680 ;  /* 0x009896800000895d */ /* 0x008fea0003900000 */
[----:B------:R-:W3:Y:S02]  /*4a30*/  @!P0 SYNCS.PHASECHK.TRANS64 P0, [R2+URZ], R3 ;  /* 0x00000003020085a7 */ /* 0x000ee400080010ff */
[----:B---3--:R-:W-:Y:S05]  /*4a40*/  @!P0 BRA `(.L_x_82) ;  /* 0xfffffffc00f08947 */ /* 0x008fea000383ffff */
[----:B------:R-:W-:Y:S05]  /*4a50*/  BRA `(.L_x_81) ;  /* 0x0000000000107947 */ /* 0x000fea0003800000 */
.L_x_77:
[----:B------:R-:W-:Y:S01]  /*4a60*/  R2UR UR5, R0 ;  /* 0x00000000000572ca */ /* 0x000fe200000e0000 */
[----:B------:R-:W-:-:S12]  /*4a70*/  UIADD3 UR4, UPT, UPT, UR62, 0xf0, URZ ;  /* 0x000000f03e047890 */ /* 0x000fd8000fffe0ff */
[----:B------:R-:W-:-:S09]  /*4a80*/  UPRMT UR4, UR5, 0x654, UR4 ;  /* 0x0000065405047896 */ /* 0x000fd20008000004 */
[----:B------:R-:W-:Y:S03]  /*4a90*/  SYNCS.ARRIVE.TRANS64.RED.A1T0 RZ, [UR4], RZ ;  /* 0x000000ffffff79a7 */ /* 0x000fe60008100404 */
.L_x_81:
[----:B-12---:R-:W-:Y:S01]  /*4aa0*/  SHF.L.U32 R3, RZ, 0x1f, RZ ;  /* 0x0000001fff037819 */ /* 0x006fe200000006ff */
[----:B------:R-:W-:Y:S01]  /*4ab0*/  UIADD3 UR4, UPT, UPT, UR62, 0xf0, URZ ;  /* 0x000000f03e047890 */ /* 0x000fe2000fffe0ff */
[----:B------:R-:W-:Y:S02]  /*4ac0*/  PLOP3.LUT P0, PT, PT, PT, UP1, 0x80, 0x8 ;  /* 0x000000000008781c */ /* 0x000fe40003f0f018 */
[----:B------:R-:W1:Y:S02]  /*4ad0*/  SYNCS.PHASECHK.TRANS64.TRYWAIT P1, [UR62+0xf0], R3 ;  /* 0x0000f003ff0075a7 */ /* 0x000e64000802113e */
[----:B-1----:R-:W-:Y:S09]  /*4ae0*/  @!P1 BRA `(.L_x_83) ;  /* 0x0000004c000c9947 */ /* 0x002ff20003800000 */
.L_x_176:
[----:B------:R-:W-:Y:S02]  /*4af0*/  R2UR UR6, R0 ;  /* 0x00000000000672ca */ /* 0x000fe400000e0000 */
[----:B------:R-:W-:-:S11]  /*4b00*/  R2UR UR5, R16 ;  /* 0x00000000100572ca */ /* 0x000fd600000e0000 */
[----:B------:R-:W-:-:S03]  /*4b10*/  @!UP1 UPRMT UR4, UR6, 0x654, UR4 ;  /* 0x0000065406049896 */ /* 0x000fc60008000004 */
[----:B------:R-:W-:-:S06]  /*4b20*/  UMOV UR6, 0x1 ;  /* 0x0000000100067882 */ /* 0x000fcc0000000000 */
[----:B------:R-:W-:Y:S01]  /*4b30*/  @!P0 SYNCS.ARRIVE.TRANS64.RED.A1T0 RZ, [UR4], RZ ;  /* 0x000000ffffff89a7 */ /* 0x000fe20008100404 */
[----:B------:R-:W-:Y:S01]  /*4b40*/  NOP ;  /* 0x0000000000007918 */ /* 0x000fe20000000000 */
[----:B------:R-:W2:Y:S01]  /*4b50*/  LDS R0, [UR8+0x14] ;  /* 0x00001408ff007984 */ /* 0x000ea20008000800 */
[----:B------:R-:W-:-:S03]  /*4b60*/  ULOP3.LUT UR4, UR5, 0xffff, URZ, 0xc0, !UPT ;  /* 0x0000ffff05047892 */ /* 0x000fc6000f8ec0ff */
[----:B------:R-:W-:Y:S01]  /*4b70*/  UMOV UR5, 0xffff ;  /* 0x0000ffff00057882 */ /* 0x000fe20000000000 */
[----:B------:R-:W-:-:S04]  /*4b80*/  USHF.R.U32.HI UR4, URZ, 0x5, UR4 ;  /* 0x00000005ff047899 */ /* 0x000fc80008011604 */
[----:B------:R-:W-:Y:S02]  /*4b90*/  USHF.L.U32 UR5, UR5, UR4, URZ ;  /* 0x0000000405057299 */ /* 0x000fe400080006ff */
[----:B------:R-:W-:-:S04]  /*4ba0*/  USHF.L.U32 UR4, UR6, UR4, URZ ;  /* 0x0000000406047299 */ /* 0x000fc800080006ff */
[----:B--2---:R-:W-:-:S04]  /*4bb0*/  LOP3.LUT R0, R0, UR5, RZ, 0xc0, !PT ;  /* 0x0000000500007c12 */ /* 0x004fc8000f8ec0ff */
[----:B------:R-:W-:-:S13]  /*4bc0*/  ISETP.NE.AND P0, PT, R0, UR5, PT ;  /* 0x0000000500007c0c */ /* 0x000fda000bf05270 */
[----:B------:R-:W-:Y:S05]  /*4bd0*/  @P0 BRA `(.L_x_84) ;  /* 0x0000000000580947 */ /* 0x000fea0003800000 */
[----:B------:R-:W2:Y:S02]  /*4be0*/  LDS R0, [UR8+0x18] ;  /* 0x00001808ff007984 */ /* 0x000ea40008000800 */
[----:B--2---:R-:W-:-:S04]  /*4bf0*/  LOP3.LUT R0, R0, UR4, RZ, 0xc0, !PT ;  /* 0x0000000400007c12 */ /* 0x004fc8000f8ec0ff */
[----:B------:R-:W-:-:S13]  /*4c00*/  ISETP.NE.AND P0, PT, R0, UR4, PT ;  /* 0x0000000400007c0c */ /* 0x000fda000bf05270 */
[----:B------:R-:W-:Y:S05]  /*4c10*/  @P0 BRA `(.L_x_85) ;  /* 0x00000000003c0947 */ /* 0x000fea0003800000 */
[----:B-1----:R-:W1:Y:S01]  /*4c20*/  S2R R2, SR_LANEID ;  /* 0x0000000000027919 */ /* 0x002e620000000000 */
[----:B------:R-:W-:-:S06]  /*4c30*/  ULOP3.LUT UR5, URZ, UR5, URZ, 0x33, !UPT ;  /* 0x00000005ff057292 */ /* 0x000fcc000f8e33ff */
[----:B------:R-:W-:-:S04]  /*4c40*/  IMAD.U32 R0, RZ, RZ, UR5 ;  /* 0x00000005ff007e24 */ /* 0x000fc8000f8e00ff */
[----:B------:R2:W3:Y:S02]  /*4c50*/  REDUX UR7, R0 ;  /* 0x00000000000773c4 */ /* 0x0004e40000000000 */
[----:B------:R4:W-:Y:S01]  /*4c60*/  UTCATOMSWS.AND URZ, UR5 ;  /* 0x0000000500ff79e3 */ /* 0x0009e20008000000 */
[----:B--2---:R-:W-:Y:S01]  /*4c70*/  LOP3.LUT R0, RZ, UR4, RZ, 0x33, !PT ;  /* 0x00000004ff007c12 */ /* 0x004fe2000f8e33ff */
[----:B------:R-:W-:Y:S02]  /*4c80*/  VOTEU.ANY UR4, UPT, PT ;  /* 0x0000000000047886 */ /* 0x000fe400038e0100 */
[----:B------:R-:W-:Y:S02]  /*4c90*/  UFLO.U32 UR4, UR4 ;  /* 0x00000004000472bd */ /* 0x000fe400080e0000 */
[----:B------:R-:W2:Y:S04]  /*4ca0*/  REDUX UR6, R0 ;  /* 0x00000000000673c4 */ /* 0x000ea80000000000 */
[----:B-1----:R-:W-:-:S02]  /*4cb0*/  ISETP.EQ.U32.AND P0, PT, R2, UR4, PT ;  /* 0x0000000402007c0c */ /* 0x002fc4000bf02070 */
[----:B---3--:R-:W-:-:S11]  /*4cc0*/  MOV R2, UR7 ;  /* 0x0000000700027c02 */ /* 0x008fd60008000f00 */
[----:B------:R4:W-:Y:S01]  /*4cd0*/  @P0 ATOMS.AND RZ, [UR8+0x14], R2 ;  /* 0x00001402ffff098c */ /* 0x0009e2000a800008 */
[----:B--2---:R-:W-:-:S05]  /*4ce0*/  IMAD.U32 R0, RZ, RZ, UR6 ;  /* 0x00000006ff007e24 */ /* 0x004fca000f8e00ff */
[----:B------:R4:W-:Y:S01]  /*4cf0*/  @P0 ATOMS.AND RZ, [UR8+0x18], R0 ;  /* 0x00001800ffff098c */ /* 0x0009e2000a800008 */
[----:B------:R-:W-:Y:S05]  /*4d00*/  BRA `(.L_x_86) ;  /* 0x0000000000147947 */ /* 0x000fea0003800000 */
.L_x_85:
[----:B-1----:R-:W-:Y:S02]  /*4d10*/  MOV R2, 0x4d30 ;  /* 0x00004d3000027802 */ /* 0x002fe40000000f00 */
[----:B-----5:R-:W-:Y:S05]  /*4d20*/  CALL.REL.NOINC `($__internal_0_$__cuda_sm10x_tcgen05_guardrail_trap_col_being_dealloced_not_returned_by_alloc) ;  /* 0x0000004c00e47944 */ /* 0x020fea0003c00000 */
[----:B------:R-:W-:Y:S05]  /*4d30*/  BRA `(.L_x_86) ;  /* 0x0000000000087947 */ /* 0x000fea0003800000 */
.L_x_84:
[----:B-1----:R-:W-:Y:S02]  /*4d40*/  MOV R2, 0x4d60 ;  /* 0x00004d6000027802 */ /* 0x002fe40000000f00 */
[----:B-----5:R-:W-:Y:S05]  /*4d50*/  CALL.REL.NOINC `($__internal_2_$__cuda_sm10x_tcgen05_guardrail_trap_unallocated_columns_being_dealloced) ;  /* 0x0000004c00f07944 */ /* 0x020fea0003c00000 */
.L_x_86:
[----:B------:R-:W-:Y:S01]  /*4d60*/  NOP ;  /* 0x0000000000007918 */ /* 0x000fe20000000000 */
[----:B----4-:R-:W-:Y:S05]  /*4d70*/  EXIT ;  /* 0x000000000000794d */ /* 0x010fea0003800000 */
.L_x_57:
[----:B------:R-:W-:-:S09]  /*4d80*/  UISETP.NE.OR UP0, UPT, UR20, 0x3, !UP4 ;  /* 0x000000031400788c */ /* 0x000fd2000e705670 */
[----:B------:R-:W-:Y:S05]  /*4d90*/  BRA.U UP0, `(.L_x_87) ;  /* 0x0000001100847547 */ /* 0x000fea000b800000 */
[----:B------:R-:W2:Y:S01]  /*4da0*/  LDCU.64 UR4, c[0x0][0x888] ;  /* 0x00011100ff0477ac */ /* 0x000ea20008000a00 */
[----:B------:R-:W3:Y:S01]  /*4db0*/  LDC.64 R12, c[0x0][0x348] ;  /* 0x0000d200ff0c7b82 */ /* 0x000ee20000000a00 */
[----:B------:R-:W-:Y:S02]  /*4dc0*/  HFMA2 R9, -RZ, RZ, 0, 0 ;  /* 0x00000000ff097431 */ /* 0x000fe400000001ff */
[----:B------:R-:W-:Y:S01]  /*4dd0*/  IMAD.MOV.U32 R11, RZ, RZ, 0x1 ;  /* 0x00000001ff0b7424 */ /* 0x000fe200078e00ff */
[----:B------:R-:W4:Y:S01]  /*4de0*/  LDCU UR38, c[0x0][0x370] ;  /* 0x00006e00ff2677ac */ /* 0x000f220008000800 */
[----:B------:R-:W-:Y:S01]  /*4df0*/  IMAD.MOV.U32 R10, RZ, RZ, RZ ;  /* 0x000000ffff0a7224 */ /* 0x000fe200078e00ff */
[----:B------:R-:W-:Y:S01]  /*4e00*/  MOV R3, 0x2000 ;  /* 0x0000200000037802 */ /* 0x000fe20000000f00 */
[----:B------:R-:W4:Y:S01]  /*4e10*/  LDCU.128 UR40, c[0x0][0xb10] ;  /* 0x00016200ff2877ac */ /* 0x000f220008000c00 */
[----:B------:R-:W1:Y:S01]  /*4e20*/  LDCU UR37, c[0x0][0x374] ;  /* 0x00006e80ff2577ac */ /* 0x000e620008000800 */
[----:B------:R-:W1:Y:S01]  /*4e30*/  LDCU.64 UR30, c[0x0][0x890] ;  /* 0x00011200ff1e77ac */ /* 0x000e620008000a00 */
[----:B------:R-:W1:Y:S01]  /*4e40*/  LDCU UR15, c[0x0][0xb0c] ;  /* 0x00016180ff0f77ac */ /* 0x000e620008000800 */
[----:B--2---:R-:W-:Y:S01]  /*4e50*/  UISETP.NE.U32.AND UP0, UPT, UR4, URZ, UPT ;  /* 0x000000ff0400728c */ /* 0x004fe2000bf05070 */
[----:B------:R-:W2:Y:S01]  /*4e60*/  LDCU UR48, c[0x0][0xb20] ;  /* 0x00016400ff3077ac */ /* 0x000ea20008000800 */
[----:B------:R-:W2:Y:S01]  /*4e70*/  LDCU UR4, c[0x0][0xb30] ;  /* 0x00016600ff0477ac */ /* 0x000ea20008000800 */
[----:B------:R-:W-:Y:S01]  /*4e80*/  UMOV UR21, 0x400 ;  /* 0x0000040000157882 */ /* 0x000fe20000000000 */
[----:B----4-:R-:W-:-:S02]  /*4e90*/  UIMAD.WIDE.U32 UR6, UR38, UR40, URZ ;  /* 0x00000028260672a5 */ /* 0x010fc4000f8e00ff */
[----:B-1----:R-:W-:Y:S02]  /*4ea0*/  UIMAD.WIDE.U32 UR8, UR37, UR43, URZ ;  /* 0x0000002b250872a5 */ /* 0x002fe4000f8e00ff */
[----:B------:R-:W-:Y:S02]  /*4eb0*/  ULEA UR21, UR62, UR21, 0x18 ;  /* 0x000000153e157291 */ /* 0x000fe4000f8ec0ff */
[----:B------:R-:W-:Y:S02]  /*4ec0*/  UISETP.NE.U32.AND UP6, UPT, UR30, URZ, UPT ;  /* 0x000000ff1e00728c */ /* 0x000fe4000bfc5070 */
[----:B------:R-:W-:Y:S02]  /*4ed0*/  UIADD3 UR44, UPT, UPT, UR21, 0x38, URZ ;  /* 0x00000038152c7890 */ /* 0x000fe4000fffe0ff */
[----:B------:R-:W-:Y:S02]  /*4ee0*/  UISETP.NE.AND.EX UP5, UPT, UR5, URZ, UPT, UP0 ;  /* 0x000000ff0500728c */ /* 0x000fe4000bfa5300 */
[----:B------:R-:W-:Y:S01]  /*4ef0*/  UISETP.NE.AND UP0, UPT, UR39, 0x1, UPT ;  /* 0x000000012700788c */ /* 0x000fe2000bf05270 */
[----:B------:R-:W-:Y:S01]  /*4f00*/  UMOV UR6, UR7 ;  /* 0x0000000700067c82 */ /* 0x000fe20008000000 */
[----:B------:R-:W-:Y:S01]  /*4f10*/  UMOV UR45, UR9 ;  /* 0x00000009002d7c82 */ /* 0x000fe20008000000 */
[----:B------:R-:W-:-:S02]  /*4f20*/  UISETP.NE.AND UP0, UPT, UR15, 0x1, UPT ;  /* 0x000000010f00788c */ /* 0x000fc4000bf05270 */
[----:B------:R-:W-:Y:S02]  /*4f30*/  UPLOP3.LUT UP4, UPT, UPT, UPT, UPT, 0x40, 0x4 ;  /* 0x000000000004789c */ /* 0x000fe40003f8e870 */
[----:B------:R-:W-:Y:S01]  /*4f40*/  UISETP.GE.AND UP2, UPT, UR39, 0x1, UPT ;  /* 0x000000012700788c */ /* 0x000fe2000bf46270 */
[----:B------:R-:W1:Y:S01]  /*4f50*/  LDCU.64 UR22, c[0x0][0xb28] ;  /* 0x00016500ff1677ac */ /* 0x000e620008000a00 */
[----:B------:R-:W-:Y:S02]  /*4f60*/  UISETP.NE.AND.EX UP6, UPT, UR31, URZ, UPT, UP6 ;  /* 0x000000ff1f00728c */ /* 0x000fe4000bfc5360 */
[----:B------:R-:W-:Y:S02]  /*4f70*/  UIADD3 UR33, UPT, UPT, UR21, 0x20, URZ ;  /* 0x0000002015217890 */ /* 0x000fe4000fffe0ff */
[----:B------:R-:W-:Y:S02]  /*4f80*/  UIADD3 UR25, UPT, UPT, UR21, 0x28, URZ ;  /* 0x0000002815197890 */ /* 0x000fe4000fffe0ff */
[----:B------:R-:W-:-:S02]  /*4f90*/  UIADD3 UR17, UPT, UPT, UR21, 0x30, URZ ;  /* 0x0000003015117890 */ /* 0x000fc4000fffe0ff */
[----:B------:R-:W-:Y:S02]  /*4fa0*/  UPRMT UR44, UR62, 0x654, UR44 ;  /* 0x000006543e2c7896 */ /* 0x000fe4000800002c */
[----:B------:R-:W-:Y:S02]  /*4fb0*/  USHF.R.U32.HI UR46, URZ, UR41, UR6 ;  /* 0x00000029ff2e7299 */ /* 0x000fe40008011606 */
[----:B--2---:R-:W-:Y:S02]  /*4fc0*/  USHF.R.U32.HI UR45, URZ, UR48, UR45 ;  /* 0x00000030ff2d7299 */ /* 0x004fe4000801162d */
[----:B------:R-:W-:Y:S02]  /*4fd0*/  UISETP.NE.AND UP0, UPT, UR42, 0x1, UPT ;  /* 0x000000012a00788c */ /* 0x000fe4000bf05270 */
[----:B---3--:R-:W-:-:S11]  /*4fe0*/  UISETP.NE.AND UP3, UPT, UR4, 0x1, UPT ;  /* 0x000000010400788c */ /* 0x008fd6000bf65270 */
.L_x_98:
[C---:B------:R-:W-:Y:S02]  /*4ff0*/  LEA R8, R10.reuse, UR21, 0x3 ;  /* 0x000000150a087c11 */ /* 0x040fe4000f8e18ff */
[----:B------:R-:W-:Y:S02]  /*5000*/  SHF.L.U32 R0, R9, 0x1f, RZ ;  /* 0x0000001f09007819 */ /* 0x000fe400000006ff */
[----:B------:R-:W-:Y:S02]  /*5010*/  LEA R4, R10, UR21, 0x4 ;  /* 0x000000150a047c11 */ /* 0x000fe4000f8e20ff */
[----:B--2---:R-:W2:Y:S02]  /*5020*/  SYNCS.PHASECHK.TRANS64.TRYWAIT P0, [R8+URZ+0x70], R0 ;  /* 0x00007000080075a7 */ /* 0x004ea400080011ff */
[----:B--2---:R-:W-:Y:S05]  /*5030*/  @!P0 BRA `(.L_x_88) ;  /* 0x0000004400d08947 */ /* 0x004fea0003800000 */
.L_x_177:
[----:B------:R-:W3:Y:S01]  /*5040*/  LDS.128 R4, [R4+0x100] ;  /* 0x0001000004047984 */ /* 0x000ee20000000c00 */
[----:B------:R-:W-:Y:S01]  /*5050*/  UISETP.GE.AND UP0, UPT, UR39, 0x1, UPT ;  /* 0x000000012700788c */ /* 0x000fe2000bf06270 */
[----:B------:R-:W-:Y:S01]  /*5060*/  @!PT LDS RZ, [RZ] ;  /* 0x00000000fffff984 */ /* 0x000fe20000000800 */
[----:B------:R-:W-:Y:S01]  /*5070*/  @!PT LDS RZ, [RZ] ;  /* 0x00000000fffff984 */ /* 0x000fe20000000800 */
[----:B------:R-:W-:Y:S01]  /*5080*/  @!PT LDS RZ, [RZ] ;  /* 0x00000000fffff984 */ /* 0x000fe20000000800 */
[----:B------:R-:W-:Y:S01]  /*5090*/  @!PT LDS RZ, [RZ] ;  /* 0x00000000fffff984 */ /* 0x000fe20000000800 */
[----:B------:R4:W-:Y:S06]  /*50a0*/  MEMBAR.ALL.CTA ;  /* 0x0000000000007992 */ /* 0x0009ec0000008000 */
[----:B----4-:R-:W4:Y:S01]  /*50b0*/  FENCE.VIEW.ASYNC.S ;  /* 0x00000000000073c6 */ /* 0x010f220000000000 */
[----:B---3--:R-:W-:Y:S11]  /*50c0*/  LOP3.LUT P0, RZ, R6, 0x1, RZ, 0xc0, !PT ;  /* 0x0000000106ff7812 */ /* 0x008ff6000780c0ff */
[----:B------:R-:W-:Y:S02]  /*50d0*/  @!UPT UIADD3 URZ, UPT, UPT, URZ, URZ, URZ ;  /* 0x000000fffffff290 */ /* 0x000fe4000fffe0ff */
[----:B----4-:R-:W-:Y:S01]  /*50e0*/  VOTEU.ANY UP2, P0 ;  /* 0x0000000000ff7886 */ /* 0x010fe20000040100 */
[----:B------:R-:W-:Y:S11]  /*50f0*/  PLOP3.LUT P0, PT, PT, PT, UP2, 0x80, 0x8 ;  /* 0x000000000008781c */ /* 0x000ff60003f0f028 */
[----:B------:R-:W-:Y:S02]  /*5100*/  @!UPT UIADD3 URZ, UPT, UPT, URZ, URZ, URZ ;  /* 0x000000fffffff290 */ /* 0x000fe4000fffe0ff */
[----:B--2---:R-:W-:Y:S02]  /*5110*/  @P0 SHF.R.U32.HI R0, RZ, 0x10, R5 ;  /* 0x00000010ff000819 */ /* 0x004fe40000011605 */
[----:B------:R-:W-:Y:S02]  /*5120*/  @P0 MOV R2, R4 ;  /* 0x0000000400020202 */ /* 0x000fe40000000f00 */
[----:B------:R-:W-:Y:S01]  /*5130*/  @P0 R2UR UR4, R0 ;  /* 0x00000000000402ca */ /* 0x000fe200000e0000 */
[----:B------:R-:W-:Y:S01]  /*5140*/  VIADD R0, R8, 0x80 ;  /* 0x0000008008007836 */ /* 0x000fe20000000000 */
[----:B------:R-:W-:Y:S02]  /*5150*/  @P0 LOP3.LUT R4, R5, 0xffff, RZ, 0xc0, !PT ;  /* 0x0000ffff05040812 */ /* 0x000fe400078ec0ff */
[----:B------:R-:W-:Y:S02]  /*5160*/  @P0 R2UR UR6, R2 ;  /* 0x00000000020602ca */ /* 0x000fe400000e0000 */
[----:B------:R-:W-:Y:S02]  /*5170*/  PRMT R0, RZ, 0x654, R0 ;  /* 0x00000654ff007816 */ /* 0x000fe40000000000 */
[----:B------:R-:W-:Y:S02]  /*5180*/  @P0 R2UR UR5, R4 ;  /* 0x00000000040502ca */ /* 0x000fe400000e0000 */
[----:B------:R2:W-:Y:S03]  /*5190*/  SYNCS.ARRIVE.TRANS64.RED.A1T0 RZ, [R0+URZ], RZ ;  /* 0x000000ff00ff79a7 */ /* 0x0005e600081004ff */
[----:B------:R-:W-:Y:S04]  /*51a0*/  @UP2 UMOV UR29, UR4 ;  /* 0x00000004001d2c82 */ /* 0x000fe80008000000 */
[----:B------:R-:W-:Y:S04]  /*51b0*/  @UP2 UMOV UR14, UR6 ;  /* 0x00000006000e2c82 */ /* 0x000fe80008000000 */
[----:B------:R-:W-:Y:S01]  /*51c0*/  @UP2 UMOV UR13, UR5 ;  /* 0x00000005000d2c82 */ /* 0x000fe20008000000 */
[----:B------:R-:W-:Y:S05]  /*51d0*/  BRA.U !UP0, `(.L_x_89) ;  /* 0x0000000108c07547 */ /* 0x000fea000b800000 */
[----:B------:R-:W-:Y:S02]  /*51e0*/  UIMAD.WIDE.U32 UR18, UR13, UR43, URZ ;  /* 0x0000002b0d1272a5 */ /* 0x000fe4000f8e00ff */
[----:B------:R-:W-:Y:S02]  /*51f0*/  UP2UR UR16, UPR, URZ, 0x4 ;  /* 0x00000004ff107883 */ /* 0x000fe40008000000 */
[----:B------:R-:W-:Y:S02]  /*5200*/  UISETP.NE.AND UP2, UPT, UR42, 0x1, UPT ;  /* 0x000000012a00788c */ /* 0x000fe4000bf45270 */
[----:B------:R-:W-:Y:S02]  /*5210*/  UIMAD.WIDE.U32 UR26, UR14, UR40, URZ ;  /* 0x000000280e1a72a5 */ /* 0x000fe4000f8e00ff */
[----:B------:R-:W-:Y:S02]  /*5220*/  USEL UR4, UR37, UR45, !UP2 ;  /* 0x0000002d25047287 */ /* 0x000fe4000d000000 */
[----:B------:R-:W-:Y:S02]  /*5230*/  UISETP.NE.AND UP0, UPT, UR15, 0x1, UPT ;  /* 0x000000010f00788c */ /* 0x000fe4000bf05270 */
[----:B------:R-:W-:Y:S02]  /*5240*/  UP2UR UR20, UPR, URZ, 0x2 ;  /* 0x00000002ff147883 */ /* 0x000fe40008000000 */
[----:B------:R-:W-:Y:S02]  /*5250*/  UISETP.NE.AND UP1, UPT, UR39, 0x1, UPT ;  /* 0x000000012700788c */ /* 0x000fe4000bf25270 */
[----:B-1----:R-:W-:Y:S02]  /*5260*/  UIMAD.WIDE.U32 UR8, UR4, UR22, URZ ;  /* 0x00000016040872a5 */ /* 0x002fe4000f8e00ff */
[----:B------:R-:W-:Y:S01]  /*5270*/  USEL UR7, UR38, UR46, !UP0 ;  /* 0x0000002e26077287 */ /* 0x000fe2000c000000 */
[----:B------:R-:W-:Y:S02]  /*5280*/  UMOV UR5, UR19 ;  /* 0x0000001300057c82 */ /* 0x000fe40008000000 */
[----:B------:R-:W-:Y:S02]  /*5290*/  USHF.R.U32.HI UR6, URZ, UR48, UR5 ;  /* 0x00000030ff067299 */ /* 0x000fe40008011605 */
[----:B------:R-:W-:Y:S02]  /*52a0*/  UIMAD.WIDE.U32 UR10, UR7, UR22, URZ ;  /* 0x00000016070a72a5 */ /* 0x000fe4000f8e00ff */
[----:B------:R-:W-:Y:S02]  /*52b0*/  USEL UR6, UR13, UR6, !UP2 ;  /* 0x000000060d067287 */ /* 0x000fe4000d000000 */
[----:B------:R-:W-:Y:S01]  /*52c0*/  UISETP.NE.AND UP2, UPT, UR16, URZ, UPT ;  /* 0x000000ff1000728c */ /* 0x000fe2000bf45270 */
[----:B------:R-:W-:Y:S02]  /*52d0*/  UMOV UR5, UR27 ;  /* 0x0000001b00057c82 */ /* 0x000fe40008000000 */
[----:B------:R-:W-:Y:S03]  /*52e0*/  USHF.R.U32.HI UR12, URZ, UR41, UR5 ;  /* 0x00000029ff0c7299 */ /* 0x000fe60008011605 */
[----:B------:R-:W-:Y:S02]  /*52f0*/  UMOV UR5, UR9 ;  /* 0x0000000900057c82 */ /* 0x000fe40008000000 */
[----:B------:R-:W-:Y:S03]  /*5300*/  @UP1 USHF.R.U32.HI UR4, URZ, UR23, UR5 ;  /* 0x00000017ff041299 */ /* 0x000fe60008011605 */
[----:B------:R-:W-:Y:S01]  /*5310*/  UMOV UR5, UR11 ;  /* 0x0000000b00057c82 */ /* 0x000fe20008000000 */
[----:B------:R-:W-:Y:S02]  /*5320*/  UIMAD UR4, UR39, UR4, URZ ;  /* 0x00000004270472a4 */ /* 0x000fe4000f8e02ff */
[----:B------:R-:W-:Y:S02]  /*5330*/  @UP1 USHF.R.U32.HI UR7, URZ, UR23, UR5 ;  /* 0x00000017ff071299 */ /* 0x000fe40008011605 */
[----:B------:R-:W-:Y:S02]  /*5340*/  USEL UR5, UR14, UR12, !UP0 ;  /* 0x0000000c0e057287 */ /* 0x000fe4000c000000 */
[----:B------:R-:W-:Y:S02]  /*5350*/  UIMAD.WIDE.U32 UR10, UR6, UR22, URZ ;  /* 0x00000016060a72a5 */ /* 0x000fe4000f8e00ff */
[----:B------:R-:W-:Y:S02]  /*5360*/  UIMAD UR8, UR39, UR7, URZ ;  /* 0x00000007270872a4 */ /* 0x000fe4000f8e02ff */
[----:B------:R-:W-:Y:S03]  /*5370*/  UISETP.GE.AND UP0, UPT, UR6, UR4, UPT ;  /* 0x000000040600728c */ /* 0x000fe6000bf06270 */
[----:B------:R-:W-:Y:S01]  /*5380*/  UMOV UR4, UR11 ;  /* 0x0000000b00047c82 */ /* 0x000fe20008000000 */
[----:B------:R-:W-:Y:S02]  /*5390*/  UISETP.GE.OR UP0, UPT, UR5, UR8, UP0 ;  /* 0x000000080500728c */ /* 0x000fe40008706670 */
[----:B------:R-:W-:Y:S02]  /*53a0*/  USHF.R.U32.HI UR4, URZ, UR23, UR4 ;  /* 0x00000017ff047299 */ /* 0x000fe40008011604 */
[----:B------:R-:W-:Y:S02]  /*53b0*/  UIMAD.WIDE.U32 UR8, UR5, UR22, URZ ;  /* 0x00000016050872a5 */ /* 0x000fe4000f8e00ff */
[----:B------:R-:W-:Y:S04]  /*53c0*/  USEL UR10, UR6, UR4, !UP1 ;  /* 0x00000004060a7287 */ /* 0x000fe8000c800000 */
[----:B------:R-:W-:Y:S01]  /*53d0*/  UIADD3 UR11, UPT, UPT, -UR10, URZ, URZ ;  /* 0x000000ff0a0b7290 */ /* 0x000fe2000fffe1ff */
[----:B------:R-:W-:Y:S02]  /*53e0*/  @!UP0 UMOV UR4, UR9 ;  /* 0x0000000900048c82 */ /* 0x000fe40008000000 */
[----:B------:R-:W-:Y:S02]  /*53f0*/  @!UP0 USHF.R.U32.HI UR4, URZ, UR23, UR4 ;  /* 0x00000017ff048299 */ /* 0x000fe40008011604 */
[----:B------:R-:W-:Y:S02]  /*5400*/  UIMAD UR8, UR39, UR11, UR6 ;  /* 0x0000000b270872a4 */ /* 0x000fe4000f8e0206 */
[----:B------:R-:W-:Y:S02]  /*5410*/  @!UP0 USEL UR4, UR5, UR4, !UP1 ;  /* 0x0000000405048287 */ /* 0x000fe4000c800000 */
[----:B------:R-:W-:Y:S02]  /*5420*/  UISETP.NE.AND UP1, UPT, UR20, URZ, UPT ;  /* 0x000000ff1400728c */ /* 0x000fe4000bf25270 */
[----:B------:R-:W-:Y:S02]  /*5430*/  @!UP0 UIMAD UR8, UR7, UR8, UR4 ;  /* 0x00000008070882a4 */ /* 0x000fe4000f8e0204 */
[----:B------:R-:W-:Y:S02]  /*5440*/  @!UP0 UIADD3 UR9, UPT, UPT, UR10, -UR4, URZ ;  /* 0x800000040a098290 */ /* 0x000fe4000fffe0ff */
[----:B------:R-:W-:Y:S02]  /*5450*/  UIADD3 UR4, UPT, UPT, -UR5, URZ, URZ ;  /* 0x000000ff05047290 */ /* 0x000fe4000fffe1ff */
[----:B------:R-:W-:Y:S02]  /*5460*/  UIADD3 UR7, UPT, UPT, -UR6, URZ, URZ ;  /* 0x000000ff06077290 */ /* 0x000fe4000fffe1ff */
[----:B------:R-:W-:Y:S02]  /*5470*/  @!UP0 UIMAD UR6, UR9, UR39, UR5 ;  /* 0x00000027090682a4 */ /* 0x000fe4000f8e0205 */
[----:B------:R-:W-:Y:S02]  /*5480*/  UIMAD UR14, UR15, UR4, UR14 ;  /* 0x000000040f0e72a4 */ /* 0x000fe4000f8e020e */
[----:B------:R-:W-:Y:S01]  /*5490*/  UIMAD UR13, UR42, UR7, UR13 ;  /* 0x000000072a0d72a4 */ /* 0x000fe2000f8e020d */
[----:B------:R-:W-:Y:S02]  /*54a0*/  @!UP0 UMOV UR5, UR8 ;  /* 0x0000000800058c82 */ /* 0x000fe40008000000 */
[----:B------:R-:W-:Y:S02]  /*54b0*/  UIMAD UR14, UR5, UR15, UR14 ;  /* 0x0000000f050e72a4 */ /* 0x000fe4000f8e020e */
[----:B------:R-:W-:Y:S11]  /*54c0*/  UIMAD UR13, UR6, UR42, UR13 ;  /* 0x0000002a060d72a4 */ /* 0x000ff6000f8e020d */
[----:B------:R-:W-:Y:S01]  /*54d0*/  @!UPT UIADD3 URZ, UPT, UPT, URZ, URZ, URZ ;  /* 0x000000fffffff290 */ /* 0x000fe2000fffe0ff */
.L_x_89:
[----:B------:R-:W3:Y:S01]  /*54e0*/  @!UP3 LDCU.128 UR8, c[0x0][0xb10] ;  /* 0x00016200ff08b7ac */ /* 0x000ee20008000c00 */
[----:B------:R-:W-:Y:S02]  /*54f0*/  ISETP.NE.U32.AND P0, PT, RZ, UR30, PT ;  /* 0x0000001eff007c0c */ /* 0x000fe4000bf05070 */
[----:B------:R-:W-:Y:S02]  /*5500*/  SHF.L.U32 R4, R11, 0x1f, RZ ;  /* 0x0000001f0b047819 */ /* 0x000fe400000006ff */
[----:B------:R-:W-:Y:S01]  /*5510*/  ISETP.NE.AND.EX P0, PT, RZ, UR31, PT, P0 ;  /* 0x0000001fff007c0c */ /* 0x000fe2000bf05300 */
[----:B------:R-:W4:Y:S01]  /*5520*/  @!UP3 LDCU UR5, c[0x0][0xb0c] ;  /* 0x00016180ff05b7ac */ /* 0x000f220008000800 */
[----:B------:R-:W-:Y:S02]  /*5530*/  USHF.L.U32 UR35, UR24, 0x7, URZ ;  /* 0x0000000718237899 */ /* 0x000fe400080006ff */
[----:B------:R-:W-:Y:S02]  /*5540*/  USHF.L.U32 UR34, UR28, 0x6, URZ ;  /* 0x000000061c227899 */ /* 0x000fe400080006ff */
[----:B---3--:R-:W-:Y:S07]  /*5550*/  UIMAD.WIDE.U32 UR6, UR14, UR8, URZ ;  /* 0x000000080e0672a5 */ /* 0x008fee000f8e00ff */
[----:B------:R-:W-:Y:S01]  /*5560*/  @!UP3 UMOV UR4, UR7 ;  /* 0x000000070004bc82 */ /* 0x000fe20008000000 */
[----:B----4-:R-:W-:Y:S02]  /*5570*/  @!UP3 UISETP.NE.AND UP0, UPT, UR5, 0x1, UPT ;  /* 0x000000010500b88c */ /* 0x010fe4000bf05270 */
[----:B------:R-:W-:Y:S02]  /*5580*/  @!UP3 USHF.R.U32.HI UR4, URZ, UR9, UR4 ;  /* 0x00000009ff04b299 */ /* 0x000fe40008011604 */
[----:B------:R-:W-:Y:S02]  /*5590*/  UIMAD.WIDE.U32 UR6, UR13, UR11, URZ ;  /* 0x0000000b0d0672a5 */ /* 0x000fe4000f8e00ff */
[----:B------:R-:W-:Y:S02]  /*55a0*/  @!UP3 USEL UR8, UR14, UR4, !UP0 ;  /* 0x000000040e08b287 */ /* 0x000fe4000c000000 */
[----:B------:R-:W-:Y:S03]  /*55b0*/  @!UP3 UISETP.NE.AND UP0, UPT, UR10, 0x1, UPT ;  /* 0x000000010a00b88c */ /* 0x000fe6000bf05270 */
[----:B------:R-:W-:Y:S02]  /*55c0*/  @!UP3 UMOV UR6, UR7 ;  /* 0x000000070006bc82 */ /* 0x000fe40008000000 */
[----:B------:R-:W3:Y:S02]  /*55d0*/  @!UP3 LDCU UR4, c[0x0][0xb20] ;  /* 0x00016400ff04b7ac */ /* 0x000ee40008000800 */
[----:B---3--:R-:W-:Y:S04]  /*55e0*/  @!UP3 USHF.R.U32.HI UR6, URZ, UR4, UR6 ;  /* 0x00000004ff06b299 */ /* 0x008fe80008011606 */
[----:B------:R-:W-:Y:S04]  /*55f0*/  @!UP3 USEL UR6, UR13, UR6, !UP0 ;  /* 0x000000060d06b287 */ /* 0x000fe8000c000000 */
[----:B------:R-:W-:Y:S02]  /*5600*/  @!UP3 UIADD3 UR4, UPT, UPT, -UR8, UR6, URZ ;  /* 0x000000060804b290 */ /* 0x000fe4000fffe1ff */
[----:B------:R-:W-:Y:S02]  /*5610*/  @!UP3 UIADD3 UR6, UPT, UPT, UR8, -UR6, URZ ;  /* 0x800000060806b290 */ /* 0x000fe4000fffe0ff */
[----:B------:R-:W-:Y:S02]  /*5620*/  @!UP3 UIMAD UR14, UR4, UR5, UR14 ;  /* 0x00000005040eb2a4 */ /* 0x000fe4000f8e020e */
[----:B------:R-:W-:Y:S01]  /*5630*/  @!UP3 UIMAD UR13, UR6, UR10, UR13 ;  /* 0x0000000a060db2a4 */ /* 0x000fe2000f8e020d */
[----:B------:R-:W-:Y:S11]  /*5640*/  BRA.U UP4, `(.L_x_90) ;  /* 0x0000000104107547 */ /* 0x000ff6000b800000 */
[----:B------:R-:W-:Y:S04]  /*5650*/  MOV R2, UR47 ;  /* 0x0000002f00027c02 */ /* 0x000fe80008000f00 */
[----:B------:R-:W-:Y:S04]  /*5660*/  SHF.L.U32 R2, R2, 0x1f, RZ ;  /* 0x0000001f02027819 */ /* 0x000fe800000006ff */
[----:B------:R-:W3:Y:S02]  /*5670*/  SYNCS.PHASECHK.TRANS64.TRYWAIT P1, [UR21+0x68], R2 ;  /* 0x00006802ff0075a7 */ /* 0x000ee40008021115 */
[----:B---3--:R-:W-:Y:S05]  /*5680*/  @!P1 BRA `(.L_x_91) ;  /* 0x0000004000509947 */ /* 0x008fea0003800000 */
.L_x_90:
[----:B------:R-:W-:Y:S05]  /*5690*/  BRA.U !UP6, `(.L_x_92) ;  /* 0x000000010e387547 */ /* 0x000fea000b800000 */
[----:B------:R-:W-:Y:S01]  /*56a0*/  UPLOP3.LUT UP1, UPT, UPT, UPT, UP5, 0x80, 0x8 ;  /* 0x000000000008789c */ /* 0x000fe20003f2f050 */
[----:B--2---:R-:W-:Y:S01]  /*56b0*/  HFMA2 R0, -RZ, RZ, 0, 5.9604644775390625e-08 ;  /* 0x00000001ff007431 */ /* 0x004fe200000001ff */
[----:B------:R-:W2:Y:S01]  /*56c0*/  LDCU.64 UR8, c[0x0][0x358] ;  /* 0x00006b00ff0877ac */ /* 0x000ea20008000a00 */
[----:B------:R-:W-:Y:S03]  /*56d0*/  IMAD.MOV.U32 R26, RZ, RZ, 0x1 ;  /* 0x00000001ff1a7424 */ /* 0x000fe600078e00ff */
[----:B------:R-:W-:Y:S05]  /*56e0*/  PLOP3.LUT P1, PT, PT, PT, UP1, 0x80, 0x8 ;  /* 0x000000000008781c */ /* 0x000fea0003f2f018 */
[----:B------:R-:W3:Y:S01]  /*56f0*/  @UP1 LDCU.64 UR4, c[0x0][0x888] ;  /* 0x00011100ff0417ac */ /* 0x000ee20008000a00 */
[----:B------:R-:W-:Y:S07]  /*5700*/  @UP1 UIMAD UR6, UR60, UR30, URZ ;  /* 0x0000001e3c0612a4 */ /* 0x000fee000f8e02ff */
[----:B------:R-:W-:Y:S01]  /*5710*/  @!P1 PRMT R26, R0, 0x7610, R26 ;  /* 0x00007610001a9816 */ /* 0x000fe2000000001a */
[----:B---3--:R-:W-:Y:S06]  /*5720*/  @UP1 UIMAD.WIDE UR4, UR6, 0x4, UR4 ;  /* 0x00000004060418a5 */ /* 0x008fec000f8e0204 */
[----:B------:R-:W-:Y:S01]  /*5730*/  IMAD.U32 R6, RZ, RZ, UR4 ;  /* 0x00000004ff067e24 */ /* 0x000fe2000f8e00ff */
[----:B------:R-:W-:Y:S04]  /*5740*/  MOV R7, UR5 ;  /* 0x0000000500077c02 */ /* 0x000fe80008000f00 */
[----:B------:R-:W3:Y:S01]  /*5750*/  @!UP1 LDCU UR4, c[0x0][0x880] ;  /* 0x00011000ff0497ac */ /* 0x000ee20008000800 */
[----:B--2--5:R4:W5:Y:S02]  /*5760*/  @P1 LDG.E R27, desc[UR8][R6.64] ;  /* 0x00000008061b1981 */ /* 0x024964000c1e1900 */
[----:B---34-:R-:W-:Y:S07]  /*5770*/  @!P1 IMAD.U32 R27, RZ, RZ, UR4 ;  /* 0x00000004ff1b9e24 */ /* 0x018fee000f8e00ff */
.L_x_92:
[----:B-----5:R-:W-:Y:S01]  /*5780*/  @!P0 FSETP.EQ.AND P2, PT, R27, RZ, PT ;  /* 0x000000ff1b00820b */ /* 0x020fe20003f42000 */
[----:B------:R-:W-:Y:S01]  /*5790*/  @!UPT UIADD3 URZ, UPT, UPT, URZ, URZ, URZ ;  /* 0x000000fffffff290 */ /* 0x000fe2000fffe0ff */
[----:B------:R-:W-:Y:S11]  /*57a0*/  @!P0 BRA `(.L_x_93) ;  /* 0x0000000000148947 */ /* 0x000ff60003800000 */
[----:B------:R-:W-:Y:S02]  /*57b0*/  LOP3.LUT P0, RZ, R26, 0xff, RZ, 0xc0, !PT ;  /* 0x000000ff1aff7812 */ /* 0x000fe4000780c0ff */
[----:B------:R-:W-:Y:S04]  /*57c0*/  PLOP3.LUT P2, PT, PT, PT, UP1, 0x80, 0x8 ;  /* 0x000000000008781c */ /* 0x000fe80003f4f018 */
[----:B------:R-:W-:Y:S07]  /*57d0*/  PLOP3.LUT P2, PT, P2, PT, PT, 0x8, 0x80 ;  /* 0x000000000080781c */ /* 0x000fee000174e170 */
[----:B------:R-:W-:Y:S11]  /*57e0*/  @P0 FSETP.EQ.AND P2, PT, R27, RZ, PT ;  /* 0x000000ff1b00020b */ /* 0x000ff60003f42000 */
[----:B------:R-:W-:Y:S02]  /*57f0*/  @!UPT UIADD3 URZ, UPT, UPT, URZ, URZ, URZ ;  /* 0x000000fffffff290 */ /* 0x000fe4000fffe0ff */
.L_x_93:
[----:B------:R-:W3:Y:S01]  /*5800*/  SYNCS.PHASECHK.TRANS64.TRYWAIT P0, [UR21+0x40], R4 ;  /* 0x00004004ff0075a7 */ /* 0x000ee20008001115 */
[----:B------:R-:W-:Y:S04]  /*5810*/  ELECT P1, URZ, PT ;  /* 0x0000000000ff782f */ /* 0x000fe80003820000 */
[----:B------:R-:W-:Y:S01]  /*5820*/  PLOP3.LUT P1, PT, P2, P1, PT, 0xf2, 0x2f ;  /* 0x00000000002f781c */ /* 0x000fe20001723e72 */
[----:B------:R-:W-:Y:S01]  /*5830*/  @!UPT UIADD3 URZ, UPT, UPT, URZ, URZ, URZ ;  /* 0x000000fffffff290 */ /* 0x000fe2000fffe0ff */
[----:B---3--:R-:W-:Y:S11]  /*5840*/  @!P0 BRA `(.L_x_94) ;  /* 0x0000003c00f88947 */ /* 0x008ff60003800000 */
.L_x_180:
[----:B--2---:R-:W-:Y:S01]  /*5850*/  @!P1 IADD3 R2, P0, PT, R12, 0x580, RZ ;  /* 0x000005800c029810 */ /* 0x004fe20007f1e0ff */
[----:B------:R-:W-:Y:S01]  /*5860*/  VOTEU.ALL UP0, P1 ;  /* 0x0000000000ff7886 */ /* 0x000fe20000800000 */
[----:B------:R-:W-:Y:S01]  /*5870*/  UMOV UR6, 0x0 ;  /* 0x0000000000067882 */ /* 0x000fe20000000000 */
[----:B------:R-:W-:Y:S01]  /*5880*/  UMOV UR7, 0x10000000 ;  /* 0x1000000000077882 */ /* 0x000fe20000000000 */
[----:B------:R-:W-:Y:S01]  /*5890*/  @!P1 R2UR UR5, R2 ;  /* 0x00000000020592ca */ /* 0x000fe200000e0000 */
[----:B------:R-:W-:Y:S01]  /*58a0*/  @!P1 IMAD.X R0, RZ, RZ, R13, P0 ;  /* 0x000000ffff009224 */ /* 0x000fe200000e060d */
[----:B------:R-:W-:Y:S01]  /*58b0*/  @!UP0 UIADD3 UR32, UPT, UPT, UR21, 0x200, URZ ;  /* 0x0000020015208890 */ /* 0x000fe2000fffe0ff */
[----:B------:R-:W-:Y:S01]  /*58c0*/  VOTEU.ALL UP0, P1 ;  /* 0x0000000000ff7886 */ /* 0x000fe20000800000 */
[----:B------:R-:W-:Y:S02]  /*58d0*/  UMOV UR36, UR60 ;  /* 0x0000003c00247c82 */ /* 0x000fe40008000000 */
[----:B------:R-:W-:Y:S01]  /*58e0*/  @!P1 R2UR UR4, R0 ;  /* 0x00000000000492ca */ /* 0x000fe200000e0000 */
[----:B------:R-:W-:Y:S06]  /*58f0*/  @!P1 IMAD.MOV.U32 R0, RZ, RZ, 0x2000 ;  /* 0x00002000ff009424 */ /* 0x000fec00078e00ff */
[----:B------:R-:W-:Y:S06]  /*5900*/  IMAD.U32 R6, RZ, RZ, UR5 ;  /* 0x00000005ff067e24 */ /* 0x000fec000f8e00ff */
[----:B------:R-:W-:Y:S01]  /*5910*/  IMAD.U32 R7, RZ, RZ, UR4 ;  /* 0x00000004ff077e24 */ /* 0x000fe2000f8e00ff */
[----:B------:R-:W-:Y:S04]  /*5920*/  @!P1 R2UR UR4, R6 ;  /* 0x00000000060492ca */ /* 0x000fe800000e0000 */
[----:B------:R-:W-:Y:S11]  /*5930*/  @!P1 R2UR UR5, R7 ;  /* 0x00000000070592ca */ /* 0x000ff600000e0000 */
[----:B------:R-:W-:Y:S02]  /*5940*/  @!UPT UIADD3 URZ, UPT, UPT, URZ, URZ, URZ ;  /* 0x000000fffffff290 */ /* 0x000fe4000fffe0ff */
[----:B------:R2:W-:Y:S01]  /*5950*/  @!UP0 UTMALDG.3D [UR32], [UR4], desc[UR6] ;  /* 0x00000620040085b4 */ /* 0x0005e20008011000 */
[----:B------:R3:W-:Y:S01]  /*5960*/  @!P1 SYNCS.ARRIVE.TRANS64.RED.A0TR RZ, [UR21+0x20], R0 ;  /* 0x00002000ffff99a7 */ /* 0x0007e20008300415 */
[----:B--2---:R-:W-:Y:S09]  /*5970*/  UPRMT UR4, UR62, 0x654, UR33 ;  /* 0x000006543e047896 */ /* 0x004ff20008000021 */
[----:B------:R-:W-:Y:S01]  /*5980*/  SYNCS.ARRIVE.TRANS64.RED.A1T0 RZ, [UR4], RZ ;  /* 0x000000ffffff79a7 */ /* 0x000fe20008100404 */
[----:B------:R-:W2:Y:S02]  /*5990*/  SYNCS.PHASECHK.TRANS64.TRYWAIT P0, [UR21+0x48], R4 ;  /* 0x00004804ff0075a7 */ /* 0x000ea40008001115 */
[----:B--23--:R-:W-:Y:S05]  /*59a0*/  @!P0 BRA `(.L_x_95) ;  /* 0x0000003c00b88947 */ /* 0x00cfea0003800000 */
.L_x_182:
[----:B------:R-:W-:Y:S01]  /*59b0*/  @!P1 IADD3 R2, P0, PT, R12, 0x580, RZ ;  /* 0x000005800c029810 */ /* 0x000fe20007f1e0ff */
[----:B------:R-:W-:Y:S01]  /*59c0*/  VOTEU.ALL UP0, P1 ;  /* 0x0000000000ff7886 */ /* 0x000fe20000800000 */
[----:B------:R-:W-:Y:S01]  /*59d0*/  UMOV UR6, 0x0 ;  /* 0x0000000000067882 */ /* 0x000fe20000000000 */
[----:B------:R-:W-:Y:S01]  /*59e0*/  UMOV UR7, 0x10000000 ;  /* 0x1000000000077882 */ /* 0x000fe20000000000 */
[----:B------:R-:W-:Y:S01]  /*59f0*/  @!P1 R2UR UR5, R2 ;  /* 0x00000000020592ca */ /* 0x000fe200000e0000 */
[----:B--2---:R-:W-:Y:S01]  /*5a00*/  @!P1 IMAD.X R0, RZ, RZ, R13, P0 ;  /* 0x000000ffff009224 */ /* 0x004fe200000e060d */
[----:B------:R-:W-:Y:S02]  /*5a10*/  @!UP0 UIADD3 UR26, UPT, UPT, UR34, 0x10, URZ ;  /* 0x00000010221a8890 */ /* 0x000fe4000fffe0ff */
[----:B------:R-:W-:Y:S02]  /*5a20*/  @!UP0 UIADD3 UR24, UPT, UPT, UR21, 0x2200, URZ ;  /* 0x0000220015188890 */ /* 0x000fe4000fffe0ff */
[----:B------:R-:W-:Y:S01]  /*5a30*/  @!P1 R2UR UR4, R0 ;  /* 0x00000000000492ca */ /* 0x000fe200000e0000 */
[----:B------:R-:W-:Y:S01]  /*5a40*/  VOTEU.ALL UP0, P1 ;  /* 0x0000000000ff7886 */ /* 0x000fe20000800000 */
[----:B------:R-:W-:Y:S01]  /*5a50*/  UMOV UR27, UR35 ;  /* 0x00000023001b7c82 */ /* 0x000fe20008000000 */
[----:B------:R-:W-:Y:S01]  /*5a60*/  UMOV UR28, UR60 ;  /* 0x0000003c001c7c82 */ /* 0x000fe20008000000 */
[----:B------:R-:W-:Y:S03]  /*5a70*/  @!P1 IMAD.MOV.U32 R0, RZ, RZ, 0x2000 ;  /* 0x00002000ff009424 */ /* 0x000fe600078e00ff */
        /* <DEDUP_REMOVED lines=11> */
.L_x_184:
[----:B------:R-:W-:Y:S01]  /*5b30*/  @!P1 IADD3 R2, P0, PT, R12, 0x580, RZ ;  /* 0x000005800c029810 */ /* 0x000fe20007f1e0ff */
[----:B------:R-:W-:Y:S01]  /*5b40*/  VOTEU.ALL UP0, P1 ;  /* 0x0000000000ff7886 */ /* 0x000fe20000800000 */
[----:B------:R-:W-:Y:S01]  /*5b50*/  UMOV UR6, 0x0 ;  /* 0x0000000000067882 */ /* 0x000fe20000000000 */
[----:B------:R-:W-:Y:S01]  /*5b60*/  UMOV UR7, 0x10000000 ;  /* 0x1000000000077882 */ /* 0x000fe20000000000 */
[----:B------:R-:W-:Y:S01]  /*5b70*/  @!P1 R2UR UR5, R2 ;  /* 0x00000000020592ca */ /* 0x000fe200000e0000 */
[----:B--2---:R-:W-:Y:S01]  /*5b80*/  @!P1 IMAD.X R0, RZ, RZ, R13, P0 ;  /* 0x000000ffff009224 */ /* 0x004fe200000e060d */
[----:B------:R-:W-:Y:S01]  /*5b90*/  @!UP0 UIADD3 UR18, UPT, UPT, UR34, 0x20, URZ ;  /* 0x0000002022128890 */ /* 0x000fe2000fffe0ff */
[----:B------:R-:W-:Y:S01]  /*5ba0*/  VIADD R10, R10, 0x1 ;  /* 0x000000010a0a7836 */ /* 0x000fe20000000000 */
        /* <DEDUP_REMOVED lines=17> */
.L_x_186:
[----:B------:R-:W-:Y:S01]  /*5cc0*/  @!P1 IADD3 R2, P0, PT, R12, 0x580, RZ ;  /* 0x000005800c029810 */ /* 0x000fe20007f1e0ff */
[----:B------:R-:W-:Y:S01]  /*5cd0*/  VOTEU.ALL UP0, P1 ;  /* 0x0000000000ff7886 */ /* 0x000fe20000800000 */
[----:B------:R-:W-:Y:S01]  /*5ce0*/  UMOV UR6, 0x0 ;  /* 0x0000000000067882 */ /* 0x000fe20000000000 */
[----:B------:R-:W-:Y:S01]  /*5cf0*/  UMOV UR7, 0x10000000 ;  /* 0x1000000000077882 */ /* 0x000fe20000000000 */
[----:B------:R-:W-:Y:S01]  /*5d00*/  @!P1 R2UR UR5, R2 ;  /* 0x00000000020592ca */ /* 0x000fe200000e0000 */
[----:B--2---:R-:W-:Y:S01]  /*5d10*/  @!P1 IMAD.X R0, RZ, RZ, R13, P0 ;  /* 0x000000ffff009224 */ /* 0x004fe200000e060d */
[----:B------:R-:W-:Y:S01]  /*5d20*/  @!UP0 UIADD3 UR10, UPT, UPT, UR34, 0x30, URZ ;  /* 0x00000030220a8890 */ /* 0x000fe2000fffe0ff */
[----:B------:R-:W-:Y:S01]  /*5d30*/  R2UR UR18, R53 ;  /* 0x00000000351272ca */ /* 0x000fe200000e0000 */
[----:B------:R-:W-:Y:S01]  /*5d40*/  @!UP0 UIADD3 UR8, UPT, UPT, UR21, 0x6200, URZ ;  /* 0x0000620015088890 */ /* 0x000fe2000fffe0ff */
[----:B------:R-:W-:Y:S01]  /*5d50*/  R2UR UR16, R54 ;  /* 0x00000000361072ca */ /* 0x000fe200000e0000 */
[----:B------:R-:W-:Y:S01]  /*5d60*/  @!UP0 UIADD3 UR9, UPT, UPT, UR21, 0x38, URZ ;  /* 0x0000003815098890 */ /* 0x000fe2000fffe0ff */
[----:B------:R-:W-:Y:S01]  /*5d70*/  @!P1 R2UR UR4, R0 ;  /* 0x00000000000492ca */ /* 0x000fe200000e0000 */
[----:B------:R-:W-:Y:S01]  /*5d80*/  VOTEU.ALL UP0, P1 ;  /* 0x0000000000ff7886 */ /* 0x000fe20000800000 */
[----:B------:R-:W-:Y:S01]  /*5d90*/  UMOV UR11, UR35 ;  /* 0x00000023000b7c82 */ /* 0x000fe20008000000 */
[----:B------:R-:W-:Y:S01]  /*5da0*/  UMOV UR12, UR60 ;  /* 0x0000003c000c7c82 */ /* 0x000fe20008000000 */
[C---:B------:R-:W-:Y:S01]  /*5db0*/  ISETP.NE.AND P0, PT, R10.reuse, 0x2, PT ;  /* 0x000000020a00780c */ /* 0x040fe20003f05270 */
[----:B------:R-:W-:Y:S01]  /*5dc0*/  UMOV UR60, UR29 ;  /* 0x0000001d003c7c82 */ /* 0x000fe20008000000 */
[----:B------:R-:W-:Y:S01]  /*5dd0*/  IMAD.U32 R4, RZ, RZ, UR5 ;  /* 0x00000005ff047e24 */ /* 0x000fe2000f8e00ff */
[----:B------:R-:W-:Y:S01]  /*5de0*/  LOP3.LUT R11, R11, 0x1, RZ, 0x3c, !PT ;  /* 0x000000010b0b7812 */ /* 0x000fe200078e3cff */
[----:B------:R-:W-:Y:S01]  /*5df0*/  UPLOP3.LUT UP4, UPT, UPT, UPT, UPT, 0x80, 0x8 ;  /* 0x000000000008789c */ /* 0x000fe20003f8f070 */
[----:B------:R-:W-:Y:S01]  /*5e00*/  SEL R0, RZ, 0x1, P0 ;  /* 0x00000001ff007807 */ /* 0x000fe20000000000 */
[----:B------:R-:W-:Y:S01]  /*5e10*/  UIADD3 UR28, UPT, UPT, UR13, UR18, URZ ;  /* 0x000000120d1c7290 */ /* 0x000fe2000fffe0ff */
[----:B------:R-:W-:Y:S01]  /*5e20*/  SEL R10, R10, RZ, P0 ;  /* 0x000000ff0a0a7207 */ /* 0x000fe20000000000 */
[----:B------:R-:W-:Y:S01]  /*5e30*/  UIADD3 UR24, UPT, UPT, UR14, UR16, URZ ;  /* 0x000000100e187290 */ /* 0x000fe2000fffe0ff */
[----:B------:R-:W-:Y:S01]  /*5e40*/  IMAD.U32 R5, RZ, RZ, UR4 ;  /* 0x00000004ff057e24 */ /* 0x000fe2000f8e00ff */
[----:B------:R-:W-:Y:S02]  /*5e50*/  @!P1 R2UR UR4, R4 ;  /* 0x00000000040492ca */ /* 0x000fe400000e0000 */
[----:B------:R-:W-:Y:S02]  /*5e60*/  LOP3.LUT R9, R9, R0, RZ, 0x3c, !PT ;  /* 0x0000000009097212 */ /* 0x000fe400078e3cff */
[----:B------:R-:W-:Y:S11]  /*5e70*/  @!P1 R2UR UR5, R5 ;  /* 0x00000000050592ca */ /* 0x000ff600000e0000 */
[----:B------:R-:W-:Y:S02]  /*5e80*/  @!UPT UIADD3 URZ, UPT, UPT, URZ, URZ, URZ ;  /* 0x000000fffffff290 */ /* 0x000fe4000fffe0ff */
[----:B------:R2:W-:Y:S01]  /*5e90*/  @!UP0 UTMALDG.3D [UR8], [UR4], desc[UR6] ;  /* 0x00000608040085b4 */ /* 0x0005e20008011000 */
[----:B------:R2:W-:Y:S01]  /*5ea0*/  @!P1 SYNCS.ARRIVE.TRANS64.RED.A0TR RZ, [UR21+0x38], R3 ;  /* 0x00003803ffff99a7 */ /* 0x0005e20008300415 */
[----:B------:R-:W-:Y:S01]  /*5eb0*/  SYNCS.ARRIVE.TRANS64.RED.A1T0 RZ, [UR44], RZ ;  /* 0x000000ffffff79a7 */ /* 0x000fe2000810042c */
[----:B------:R-:W-:Y:S05]  /*5ec0*/  BRA.U UP2, `(.L_x_98) ;  /* 0xfffffff102487547 */ /* 0x000fea000b83ffff */
[----:B------:R-:W-:-:S04]  /*5ed0*/  SHF.L.U32 R2, R11, 0x1f, RZ ;  /* 0x0000001f0b027819 */ /* 0x000fc800000006ff */
[----:B------:R-:W3:Y:S02]  /*5ee0*/  SYNCS.PHASECHK.TRANS64.TRYWAIT P0, [UR21+0x40], R2 ;  /* 0x00004002ff0075a7 */ /* 0x000ee40008001115 */
[----:B---3--:R-:W-:Y:S05]  /*5ef0*/  @!P0 BRA `(.L_x_99) ;  /* 0x0000003800ac8947 */ /* 0x008fea0003800000 */
.L_x_188:
[----:B------:R-:W4:Y:S02]  /*5f00*/  SYNCS.PHASECHK.TRANS64.TRYWAIT P0, [UR21+0x48], R2 ;  /* 0x00004802ff0075a7 */ /* 0x000f240008001115 */
[----:B----4-:R-:W-:Y:S05]  /*5f10*/  @!P0 BRA `(.L_x_100) ;  /* 0x0000003800bc8947 */ /* 0x010fea0003800000 */
.L_x_190:
[----:B------:R-:W4:Y:S02]  /*5f20*/  SYNCS.PHASECHK.TRANS64.TRYWAIT P0, [UR21+0x50], R2 ;  /* 0x00005002ff0075a7 */ /* 0x000f240008001115 */
[----:B----4-:R-:W-:Y:S05]  /*5f30*/  @!P0 BRA `(.L_x_101) ;  /* 0x0000003800cc8947 */ /* 0x010fea0003800000 */
.L_x_192:
[----:B---3--:R-:W-:-:S07]  /*5f40*/  MOV R0, UR21 ;  /* 0x0000001500007c02 */ /* 0x008fce0008000f00 */
.L_x_102:
[----:B---3--:R-:W-:-:S04]  /*5f50*/  SHF.L.U32 R2, R11, 0x1f, RZ ;  /* 0x0000001f0b027819 */ /* 0x008fc800000006ff */
[----:B------:R3:W4:Y:S03]  /*5f60*/  SYNCS.PHASECHK.TRANS64.TRYWAIT P0, [R0+URZ+0x58], R2 ;  /* 0x00005802000075a7 */ /* 0x00072600080011ff */
[----:B----4-:R-:W-:Y:S05]  /*5f70*/  @!P0 NANOSLEEP.SYNCS 0x989680 ;  /* 0x009896800000895d */ /* 0x010fea0003900000 */
[----:B------:R-:W4:Y:S02]  /*5f80*/  @!P0 SYNCS.PHASECHK.TRANS64 P0, [R0+URZ+0x58], R2 ;  /* 0x00005802000085a7 */ /* 0x000f2400080010ff */
[----:B-12-4-:R-:W-:Y:S05]  /*5f90*/  @P0 EXIT ;  /* 0x000000000000094d */ /* 0x016fea0003800000 */
[----:B------:R-:W-:Y:S05]  /*5fa0*/  BRA `(.L_x_102) ;  /* 0xfffffffc00e87947 */ /* 0x000fea000383ffff */
.L_x_87:
[----:B------:R-:W-:-:S06]  /*5fb0*/  UISETP.GE.AND UP0, UPT, UR20, 0x4, UPT ;  /* 0x000000041400788c */ /* 0x000fcc000bf06270 */
[----:B------:R-:W-:-:S13]  /*5fc0*/  PLOP3.LUT P0, PT, PT, PT, UP0, 0x80, 0x8 ;  /* 0x000000000008781c */ /* 0x000fda0003f0f008 */
[----:B-1----:R-:W-:Y:S05]  /*5fd0*/  @!P0 EXIT ;  /* 0x000000000000894d */ /* 0x002fea0003800000 */
[----:B------:R-:W-:Y:S01]  /*5fe0*/  BAR.SYNC.DEFER_BLOCKING 0x6, 0xa0 ;  /* 0x0182800000007b1d */ /* 0x000fe20000010000 */
[C---:B------:R-:W-:Y:S01]  /*5ff0*/  IMAD.SHL.U32 R2, R65.reuse, 0x10, RZ ;  /* 0x0000001041027824 */ /* 0x040fe200078e00ff */
[C---:B------:R-:W-:Y:S01]  /*6000*/  SHF.L.U32 R23, R65.reuse, 0x10, RZ ;  /* 0x0000001041177819 */ /* 0x040fe200000006ff */
[C---:B------:R-:W-:Y:S01]  /*6010*/  IMAD.SHL.U32 R64, R65.reuse, 0x2, RZ ;  /* 0x0000000241407824 */ /* 0x040fe200078e00ff */
[C---:B------:R-:W-:Y:S01]  /*6020*/  LOP3.LUT R66, R65.reuse, 0x60, RZ, 0xc0, !PT ;  /* 0x0000006041427812 */ /* 0x040fe200078ec0ff */
[----:B------:R-:W-:Y:S01]  /*6030*/  HFMA2 R60, -RZ, RZ, 0, 0 ;  /* 0x00000000ff3c7431 */ /* 0x000fe200000001ff */
[----:B------:R-:W-:Y:S02]  /*6040*/  UMOV UR43, 0x400 ;  /* 0x00000400002b7882 */ /* 0x000fe40000000000 */
[----:B------:R-:W1:Y:S01]  /*6050*/  LDC.64 R50, c[0x0][0x8b0] ;  /* 0x00022c00ff327b82 */ /* 0x000e620000000a00 */
[----:B------:R-:W-:Y:S01]  /*6060*/  ULEA UR43, UR62, UR43, 0x18 ;  /* 0x0000002b3e2b7291 */ /* 0x000fe2000f8ec0ff */
[----:B------:R-:W-:Y:S01]  /*6070*/  LOP3.LUT R3, R2, 0x60, RZ, 0xc0, !PT ;  /* 0x0000006002037812 */ /* 0x000fe200078ec0ff */
[----:B------:R-:W2:Y:S01]  /*6080*/  LDCU.64 UR6, c[0x0][0x890] ;  /* 0x00011200ff0677ac */ /* 0x000ea20008000a00 */
[----:B------:R-:W-:Y:S01]  /*6090*/  LOP3.LUT R63, R65, 0x2, RZ, 0xc0, !PT ;  /* 0x00000002413f7812 */ /* 0x000fe200078ec0ff */
[----:B------:R-:W-:Y:S01]  /*60a0*/  IMAD.MOV.U32 R61, RZ, RZ, 0x1 ;  /* 0x00000001ff3d7424 */ /* 0x000fe200078e00ff */
[----:B------:R-:W-:Y:S01]  /*60b0*/  LOP3.LUT R64, R3, 0xc, R64, 0xf8, !PT ;  /* 0x0000000c03407812 */ /* 0x000fe200078ef840 */
[----:B------:R-:W-:Y:S01]  /*60c0*/  UIADD3 UR4, UPT, UPT, UR43, 0x200, URZ ;  /* 0x000002002b047890 */ /* 0x000fe2000fffe0ff */
[----:B------:R-:W3:Y:S01]  /*60d0*/  LDC.64 R48, c[0x0][0x8a8] ;  /* 0x00022a00ff307b82 */ /* 0x000ee20000000a00 */
[----:B------:R-:W-:Y:S01]  /*60e0*/  LOP3.LUT R23, R23, 0x600000, RZ, 0xc0, !PT ;  /* 0x0060000017177812 */ /* 0x000fe200078ec0ff */
[----:B------:R-:W-:Y:S01]  /*60f0*/  IMAD.MOV.U32 R22, RZ, RZ, RZ ;  /* 0x000000ffff167224 */ /* 0x000fe200078e00ff */
[----:B------:R-:W-:Y:S01]  /*6100*/  LOP3.LUT R64, R64, 0x790, R2, 0xf8, !PT ;  /* 0x0000079040407812 */ /* 0x000fe200078ef802 */
[----:B------:R-:W-:Y:S01]  /*6110*/  IMAD.MOV.U32 R57, RZ, RZ, RZ ;  /* 0x000000ffff397224 */ /* 0x000fe200078e00ff */
[----:B------:R-:W-:Y:S01]  /*6120*/  LOP3.LUT R65, R65, 0x4, RZ, 0xc0, !PT ;  /* 0x0000000441417812 */ /* 0x000fe200078ec0ff */
[----:B------:R-:W-:Y:S01]  /*6130*/  IMAD.U32 R55, RZ, RZ, UR4 ;  /* 0x00000004ff377e24 */ /* 0x000fe2000f8e00ff */
[----:B------:R-:W-:Y:S01]  /*6140*/  MOV R59, RZ ;  /* 0x000000ff003b7202 */ /* 0x000fe20000000f00 */
[----:B------:R-:W4:Y:S01]  /*6150*/  LDCU UR58, c[0x0][0x370] ;  /* 0x00006e00ff3a77ac */ /* 0x000f220008000800 */
[----:B------:R-:W4:Y:S02]  /*6160*/  LDS R0, [UR43+0x120] ;  /* 0x0001202bff007984 */ /* 0x000f240008000800 */
[----:B------:R-:W-:Y:S01]  /*6170*/  LEA R64, R64, R55, 0x2 ;  /* 0x0000003740407211 */ /* 0x000fe200078e10ff */
[----:B------:R-:W1:Y:S01]  /*6180*/  LDCU UR42, c[0x0][0xb0c] ;  /* 0x00016180ff2a77ac */ /* 0x000e620008000800 */
[----:B--2---:R-:W-:Y:S01]  /*6190*/  IMAD.U32 R68, RZ, RZ, UR6 ;  /* 0x00000006ff447e24 */ /* 0x004fe2000f8e00ff */
[----:B------:R-:W-:-:S02]  /*61a0*/  MOV R67, UR7 ;  /* 0x0000000700437c02 */ /* 0x000fc40008000f00 */
[--C-:B------:R-:W-:Y:S01]  /*61b0*/  IMAD R63, R63, -0x10, R64.reuse ;  /* 0xfffffff03f3f7824 */ /* 0x100fe200078e0240 */
[----:B------:R-:W2:Y:S01]  /*61c0*/  LDCU UR38, c[0x0][0xb30] ;  /* 0x00016600ff2677ac */ /* 0x000ea20008000800 */
[----:B------:R-:W-:Y:S01]  /*61d0*/  IMAD R62, R65, -0x10, R64 ;  /* 0xfffffff0413e7824 */ /* 0x000fe200078e0240 */
[----:B------:R-:W1:Y:S01]  /*61e0*/  LDCU.64 UR56, c[0x0][0x888] ;  /* 0x00011100ff3877ac */ /* 0x000e620008000a00 */
[----:B------:R-:W1:Y:S01]  /*61f0*/  LDCU.64 UR40, c[0x0][0xb28] ;  /* 0x00016500ff2877ac */ /* 0x000e620008000a00 */
[----:B------:R-:W1:Y:S01]  /*6200*/  LDCU.128 UR52, c[0x0][0xb10] ;  /* 0x00016200ff3477ac */ /* 0x000e620008000c00 */
[----:B------:R-:W1:Y:S01]  /*6210*/  LDCU UR47, c[0x0][0x374] ;  /* 0x00006e80ff2f77ac */ /* 0x000e620008000800 */
[----:B------:R-:W-:Y:S01]  /*6220*/  UMOV UR46, URZ ;  /* 0x000000ff002e7c82 */ /* 0x000fe20008000000 */
[----:B------:R-:W-:Y:S01]  /*6230*/  UMOV UR45, URZ ;  /* 0x000000ff002d7c82 */ /* 0x000fe20008000000 */
[----:B-1234-:R-:W-:-:S07]  /*6240*/  IMAD.IADD R23, R0, 0x1, R23 ;  /* 0x0000000100177824 */ /* 0x01efce00078e0217 */
.L_x_146:
[----:B------:R-:W-:Y:S02]  /*6250*/  LEA R3, R57, UR43, 0x3 ;  /* 0x0000002b39037c11 */ /* 0x000fe4000f8e18ff */
[----:B------:R-:W-:Y:S02]  /*6260*/  SHF.L.U32 R0, R59, 0x1f, RZ ;  /* 0x0000001f3b007819 */ /* 0x000fe400000006ff */
[----:B-1----:R-:W-:Y:S02]  /*6270*/  LEA R4, R57, UR43, 0x4 ;  /* 0x0000002b39047c11 */ /* 0x002fe4000f8e20ff */
[----:B------:R-:W1:Y:S02]  /*6280*/  SYNCS.PHASECHK.TRANS64.TRYWAIT P0, [R3+URZ+0x70], R0 ;  /* 0x00007000030075a7 */ /* 0x000e6400080011ff */
[----:B-12---:R-:W-:Y:S05]  /*6290*/  @!P0 BRA `(.L_x_103) ;  /* 0x00000038000c8947 */ /* 0x006fea0003800000 */
.L_x_193:
[----:B------:R-:W2:Y:S01]  /*62a0*/  LDS.128 R4, [R4+0x100] ;  /* 0x0001000004047984 */ /* 0x000ea20000000c00 */
[----:B------:R-:W-:Y:S01]  /*62b0*/  UISETP.GE.AND UP0, UPT, UR39, 0x1, UPT ;  /* 0x000000012700788c */ /* 0x000fe2000bf06270 */
[----:B------:R-:W-:Y:S01]  /*62c0*/  @!PT LDS RZ, [RZ] ;  /* 0x00000000fffff984 */ /* 0x000fe20000000800 */
[----:B------:R-:W-:Y:S01]  /*62d0*/  @!PT LDS RZ, [RZ] ;  /* 0x00000000fffff984 */ /* 0x000fe20000000800 */
[----:B------:R-:W-:Y:S01]  /*62e0*/  @!PT LDS RZ, [RZ] ;  /* 0x00000000fffff984 */ /* 0x000fe20000000800 */
[----:B------:R-:W-:Y:S01]  /*62f0*/  @!PT LDS RZ, [RZ] ;  /* 0x00000000fffff984 */ /* 0x000fe20000000800 */
[----:B------:R3:W-:Y:S06]  /*6300*/  MEMBAR.ALL.CTA ;  /* 0x0000000000007992 */ /* 0x0007ec0000008000 */
[----:B---3--:R-:W3:Y:S01]  /*6310*/  FENCE.VIEW.ASYNC.S ;  /* 0x00000000000073c6 */ /* 0x008ee20000000000 */
[----:B--2---:R-:W-:Y:S11]  /*6320*/  LOP3.LUT P0, RZ, R6, 0x1, RZ, 0xc0, !PT ;  /* 0x0000000106ff7812 */ /* 0x004ff6000780c0ff */
[----:B------:R-:W-:Y:S02]  /*6330*/  @!UPT UIADD3 URZ, UPT, UPT, URZ, URZ, URZ ;  /* 0x000000fffffff290 */ /* 0x000fe4000fffe0ff */
[----:B---3--:R-:W-:Y:S01]  /*6340*/  VOTEU.ANY UP1, P0 ;  /* 0x0000000000ff7886 */ /* 0x008fe20000020100 */
[----:B------:R-:W-:Y:S01]  /*6350*/  PLOP3.LUT P0, PT, PT, PT, UP1, 0x80, 0x8 ;  /* 0x000000000008781c */ /* 0x000fe20003f0f018 */
[----:B------:R-:W-:Y:S11]  /*6360*/  UP2UR UR61, UPR, URZ, 0x2 ;  /* 0x00000002ff3d7883 */ /* 0x000ff60008000000 */
[----:B------:R-:W-:Y:S01]  /*6370*/  @!UPT UIADD3 URZ, UPT, UPT, URZ, URZ, URZ ;  /* 0x000000fffffff290 */ /* 0x000fe2000fffe0ff */
[----:B-1----:R-:W-:Y:S02]  /*6380*/  @P0 SHF.R.U32.HI R0, RZ, 0x10, R5 ;  /* 0x00000010ff000819 */ /* 0x002fe40000011605 */
        /* <DEDUP_REMOVED lines=12> */
[----:B------:R-:W2:Y:S01]  /*6450*/  LDCU UR12, c[0x0][0xb20] ;  /* 0x00016400ff0c77ac */ /* 0x000ea20008000800 */
[----:B------:R-:W-:Y:S02]  /*6460*/  UIMAD.WIDE.U32 UR4, UR47, UR55, URZ ;  /* 0x000000372f0472a5 */ /* 0x000fe4000f8e00ff */
[----:B------:R-:W-:Y:S02]  /*6470*/  UIMAD.WIDE.U32 UR6, UR58, UR52, URZ ;  /* 0x000000343a0672a5 */ /* 0x000fe4000f8e00ff */
[----:B------:R-:W-:Y:S02]  /*6480*/  UISETP.NE.AND UP0, UPT, UR54, 0x1, UPT ;  /* 0x000000013600788c */ /* 0x000fe4000bf05270 */
[----:B------:R-:W-:Y:S02]  /*6490*/  UIMAD.WIDE.U32 UR8, UR36, UR55, URZ ;  /* 0x00000037240872a5 */ /* 0x000fe4000f8e00ff */
[----:B------:R-:W-:Y:S02]  /*64a0*/  UIMAD.WIDE.U32 UR10, UR37, UR52, URZ ;  /* 0x00000034250a72a5 */ /* 0x000fe4000f8e00ff */
[----:B------:R-:W-:Y:S02]  /*64b0*/  UISETP.NE.AND UP1, UPT, UR42, 0x1, UPT ;  /* 0x000000012a00788c */ /* 0x000fe4000bf25270 */
[----:B------:R-:W-:Y:S01]  /*64c0*/  UISETP.NE.AND UP2, UPT, UR39, 0x1, UPT ;  /* 0x000000012700788c */ /* 0x000fe2000bf45270 */
[----:B------:R-:W-:Y:S02]  /*64d0*/  UMOV UR4, UR5 ;  /* 0x0000000500047c82 */ /* 0x000fe40008000000 */
[----:B--2---:R-:W-:Y:S03]  /*64e0*/  USHF.R.U32.HI UR5, URZ, UR12, UR4 ;  /* 0x0000000cff057299 */ /* 0x004fe60008011604 */
[----:B------:R-:W-:Y:S02]  /*64f0*/  UMOV UR4, UR7 ;  /* 0x0000000700047c82 */ /* 0x000fe40008000000 */
[----:B------:R-:W-:Y:S02]  /*6500*/  USHF.R.U32.HI UR7, URZ, UR53, UR4 ;  /* 0x00000035ff077299 */ /* 0x000fe40008011604 */
[----:B------:R-:W-:Y:S02]  /*6510*/  USEL UR4, UR47, UR5, !UP0 ;  /* 0x000000052f047287 */ /* 0x000fe4000c000000 */
[----:B------:R-:W-:Y:S01]  /*6520*/  USEL UR7, UR58, UR7, !UP1 ;  /* 0x000000073a077287 */ /* 0x000fe2000c800000 */
[----:B------:R-:W-:Y:S01]  /*6530*/  UMOV UR5, UR9 ;  /* 0x0000000900057c82 */ /* 0x000fe20008000000 */
[----:B------:R-:W-:Y:S02]  /*6540*/  UIMAD.WIDE.U32 UR8, UR4, UR40, URZ ;  /* 0x00000028040872a5 */ /* 0x000fe4000f8e00ff */
[----:B------:R-:W-:Y:S03]  /*6550*/  USHF.R.U32.HI UR6, URZ, UR12, UR5 ;  /* 0x0000000cff067299 */ /* 0x000fe60008011605 */
[----:B------:R-:W-:Y:S01]  /*6560*/  UMOV UR5, UR11 ;  /* 0x0000000b00057c82 */ /* 0x000fe20008000000 */
[----:B------:R-:W-:Y:S02]  /*6570*/  UIMAD.WIDE.U32 UR10, UR7, UR40, URZ ;  /* 0x00000028070a72a5 */ /* 0x000fe4000f8e00ff */
[----:B------:R-:W-:Y:S02]  /*6580*/  USHF.R.U32.HI UR12, URZ, UR53, UR5 ;  /* 0x00000035ff0c7299 */ /* 0x000fe40008011605 */
[----:B------:R-:W-:Y:S01]  /*6590*/  USEL UR6, UR36, UR6, !UP0 ;  /* 0x0000000624067287 */ /* 0x000fe2000c000000 */
[----:B------:R-:W-:Y:S02]  /*65a0*/  UMOV UR5, UR9 ;  /* 0x0000000900057c82 */ /* 0x000fe40008000000 */
[----:B------:R-:W-:Y:S01]  /*65b0*/  UMOV UR10, UR11 ;  /* 0x0000000b000a7c82 */ /* 0x000fe20008000000 */
[----:B------:R-:W-:Y:S02]  /*65c0*/  @UP2 USHF.R.U32.HI UR4, URZ, UR41, UR5 ;  /* 0x00000029ff042299 */ /* 0x000fe40008011605 */
[----:B------:R-:W-:Y:S02]  /*65d0*/  @UP2 USHF.R.U32.HI UR7, URZ, UR41, UR10 ;  /* 0x00000029ff072299 */ /* 0x000fe4000801160a */
[----:B------:R-:W-:Y:S02]  /*65e0*/  UIMAD UR4, UR39, UR4, URZ ;  /* 0x00000004270472a4 */ /* 0x000fe4000f8e02ff */
[----:B------:R-:W-:Y:S02]  /*65f0*/  UIMAD.WIDE.U32 UR10, UR6, UR40, URZ ;  /* 0x00000028060a72a5 */ /* 0x000fe4000f8e00ff */
[----:B------:R-:W-:Y:S02]  /*6600*/  USEL UR5, UR37, UR12, !UP1 ;  /* 0x0000000c25057287 */ /* 0x000fe4000c800000 */
[----:B------:R-:W-:Y:S02]  /*6610*/  UIMAD UR8, UR39, UR7, URZ ;  /* 0x00000007270872a4 */ /* 0x000fe4000f8e02ff */
[----:B------:R-:W-:Y:S03]  /*6620*/  UISETP.GE.AND UP0, UPT, UR6, UR4, UPT ;  /* 0x000000040600728c */ /* 0x000fe6000bf06270 */
[----:B------:R-:W-:Y:S01]  /*6630*/  UMOV UR4, UR11 ;  /* 0x0000000b00047c82 */ /* 0x000fe20008000000 */
[----:B------:R-:W-:Y:S02]  /*6640*/  UISETP.GE.OR UP0, UPT, UR5, UR8, UP0 ;  /* 0x000000080500728c */ /* 0x000fe40008706670 */
[----:B------:R-:W-:Y:S02]  /*6650*/  USHF.R.U32.HI UR4, URZ, UR41, UR4 ;  /* 0x00000029ff047299 */ /* 0x000fe40008011604 */
[----:B------:R-:W-:Y:S02]  /*6660*/  UIMAD.WIDE.U32 UR8, UR5, UR40, URZ ;  /* 0x00000028050872a5 */ /* 0x000fe4000f8e00ff */
[----:B------:R-:W-:Y:S02]  /*6670*/  USEL UR11, UR6, UR4, !UP2 ;  /* 0x00000004060b7287 */ /* 0x000fe4000d000000 */
[----:B------:R-:W-:Y:S02]  /*6680*/  UIADD3 UR8, UPT, UPT, -UR5, URZ, URZ ;  /* 0x000000ff05087290 */ /* 0x000fe4000fffe1ff */
[----:B------:R-:W-:Y:S01]  /*6690*/  UIADD3 UR10, UPT, UPT, -UR11, URZ, URZ ;  /* 0x000000ff0b0a7290 */ /* 0x000fe2000fffe1ff */
[----:B------:R-:W-:Y:S01]  /*66a0*/  @!UP0 UMOV UR4, UR9 ;  /* 0x0000000900048c82 */ /* 0x000fe20008000000 */
[----:B------:R-:W-:Y:S02]  /*66b0*/  UIADD3 UR9, UPT, UPT, -UR6, URZ, URZ ;  /* 0x000000ff06097290 */ /* 0x000fe4000fffe1ff */
[----:B------:R-:W-:Y:S02]  /*66c0*/  @!UP0 USHF.R.U32.HI UR4, URZ, UR41, UR4 ;  /* 0x00000029ff048299 */ /* 0x000fe40008011604 */
[----:B------:R-:W-:Y:S02]  /*66d0*/  UIMAD UR10, UR39, UR10, UR6 ;  /* 0x0000000a270a72a4 */ /* 0x000fe4000f8e0206 */
[----:B------:R-:W-:Y:S04]  /*66e0*/  @!UP0 USEL UR4, UR5, UR4, !UP2 ;  /* 0x0000000405048287 */ /* 0x000fe8000d000000 */
[----:B------:R-:W-:Y:S02]  /*66f0*/  @!UP0 UIMAD UR10, UR7, UR10, UR4 ;  /* 0x0000000a070a82a4 */ /* 0x000fe4000f8e0204 */
[----:B------:R-:W-:Y:S02]  /*6700*/  @!UP0 UIADD3 UR11, UPT, UPT, UR11, -UR4, URZ ;  /* 0x800000040b0b8290 */ /* 0x000fe4000fffe0ff */
[----:B------:R-:W-:Y:S02]  /*6710*/  UIMAD UR7, UR42, UR8, UR37 ;  /* 0x000000082a0772a4 */ /* 0x000fe4000f8e0225 */
[----:B------:R-:W-:Y:S02]  /*6720*/  @!UP0 UIMAD UR6, UR11, UR39, UR5 ;  /* 0x000000270b0682a4 */ /* 0x000fe4000f8e0205 */
[----:B------:R-:W-:Y:S01]  /*6730*/  UIMAD UR4, UR54, UR9, UR36 ;  /* 0x00000009360472a4 */ /* 0x000fe2000f8e0224 */
[----:B------:R-:W-:Y:S02]  /*6740*/  @!UP0 UMOV UR5, UR10 ;  /* 0x0000000a00058c82 */ /* 0x000fe40008000000 */
[----:B------:R-:W-:Y:S02]  /*6750*/  UIMAD UR37, UR5, UR42, UR7 ;  /* 0x0000002a052572a4 */ /* 0x000fe4000f8e0207 */
[----:B------:R-:W-:Y:S11]  /*6760*/  UIMAD UR36, UR6, UR54, UR4 ;  /* 0x00000036062472a4 */ /* 0x000ff6000f8e0204 */
[----:B------:R-:W-:Y:S01]  /*6770*/  @!UPT UIADD3 URZ, UPT, UPT, URZ, URZ, URZ ;  /* 0x000000fffffff290 */ /* 0x000fe2000fffe0ff */
.L_x_104:
[----:B------:R-:W-:Y:S01]  /*6780*/  UISETP.NE.AND UP0, UPT, UR38, 0x1, UPT ;  /* 0x000000012600788c */ /* 0x000fe2000bf05270 */
[----:B------:R-:W-:Y:S01]  /*6790*/  LOP3.LUT P0, RZ, R55, 0x1b0, RZ, 0xc0, !PT ;  /* 0x000001b037ff7812 */ /* 0x000fe2000780c0ff */
[----:B------:R-:W-:Y:S01]  /*67a0*/  USHF.L.U32 UR50, UR24, 0x7, URZ ;  /* 0x0000000718327899 */ /* 0x000fe200080006ff */
[----:B------:R-:W-:Y:S01]  /*67b0*/  BSSY.RECONVERGENT B6, `(.L_x_105) ;  /* 0x0000034000067945 */ /* 0x000fe20003800200 */
[----:B------:R-:W-:Y:S01]  /*67c0*/  USHF.L.U32 UR49, UR28, 0x6, URZ ;  /* 0x000000061c317899 */ /* 0x000fe200080006ff */
[----:B------:R-:W-:Y:S06]  /*67d0*/  IADD3 R57, PT, PT, R57, 0x1, RZ ;  /* 0x0000000139397810 */ /* 0x000fec0007ffe0ff */
[----:B------:R-:W2:Y:S01]  /*67e0*/  @!UP0 LDCU.128 UR12, c[0x0][0xb10] ;  /* 0x00016200ff0c87ac */ /* 0x000ea20008000c00 */
[----:B------:R-:W3:Y:S01]  /*67f0*/  @!UP0 LDCU UR5, c[0x0][0xb0c] ;  /* 0x00016180ff0587ac */ /* 0x000ee20008000800 */
[----:B------:R-:W4:Y:S01]  /*6800*/  @!UP0 LDCU UR10, c[0x0][0xb20] ;  /* 0x00016400ff0a87ac */ /* 0x000f220008000800 */
[----:B--2---:R-:W-:Y:S02]  /*6810*/  UIMAD.WIDE.U32 UR8, UR37, UR12, URZ ;  /* 0x0000000c250872a5 */ /* 0x004fe4000f8e00ff */
[----:B------:R-:W-:Y:S02]  /*6820*/  UIMAD.WIDE.U32 UR6, UR36, UR15, URZ ;  /* 0x0000000f240672a5 */ /* 0x000fe4000f8e00ff */
[----:B------:R-:W-:Y:S03]  /*6830*/  @!UP0 UISETP.NE.AND UP1, UPT, UR14, 0x1, UPT ;  /* 0x000000010e00888c */ /* 0x000fe6000bf25270 */
[----:B------:R-:W-:Y:S01]  /*6840*/  @!UP0 UMOV UR4, UR9 ;  /* 0x0000000900048c82 */ /* 0x000fe20008000000 */
[----:B---3--:R-:W-:Y:S02]  /*6850*/  @!UP0 UISETP.NE.AND UP2, UPT, UR5, 0x1, UPT ;  /* 0x000000010500888c */ /* 0x008fe4000bf45270 */
[----:B------:R-:W-:Y:S01]  /*6860*/  @!UP0 USHF.R.U32.HI UR4, URZ, UR13, UR4 ;  /* 0x0000000dff048299 */ /* 0x000fe20008011604 */
[----:B------:R-:W-:Y:S02]  /*6870*/  @!UP0 UMOV UR6, UR7 ;  /* 0x0000000700068c82 */ /* 0x000fe40008000000 */
[----:B----4-:R-:W-:Y:S02]  /*6880*/  @!UP0 USHF.R.U32.HI UR6, URZ, UR10, UR6 ;  /* 0x0000000aff068299 */ /* 0x010fe40008011606 */
[----:B------:R-:W-:Y:S02]  /*6890*/  @!UP0 USEL UR7, UR37, UR4, !UP2 ;  /* 0x0000000425078287 */ /* 0x000fe4000d000000 */
[----:B------:R-:W-:Y:S04]  /*68a0*/  @!UP0 USEL UR6, UR36, UR6, !UP1 ;  /* 0x0000000624068287 */ /* 0x000fe8000c800000 */
[----:B------:R-:W-:Y:S02]  /*68b0*/  @!UP0 UIADD3 UR4, UPT, UPT, -UR7, UR6, URZ ;  /* 0x0000000607048290 */ /* 0x000fe4000fffe1ff */
[----:B------:R-:W-:Y:S02]  /*68c0*/  @!UP0 UIADD3 UR6, UPT, UPT, UR7, -UR6, URZ ;  /* 0x8000000607068290 */ /* 0x000fe4000fffe0ff */
[----:B------:R-:W-:Y:S02]  /*68d0*/  @!UP0 UIMAD UR37, UR4, UR5, UR37 ;  /* 0x00000005042582a4 */ /* 0x000fe4000f8e0225 */
[----:B------:R-:W-:Y:S01]  /*68e0*/  @!UP0 UIMAD UR36, UR6, UR14, UR36 ;  /* 0x0000000e062482a4 */ /* 0x000fe2000f8e0224 */
[----:B------:R-:W-:Y:S11]  /*68f0*/  @!P0 BRA `(.L_x_106) ;  /* 0x00000000007c8947 */ /* 0x000ff60003800000 */
[----:B------:R-:W2:Y:S01]  /*6900*/  LDCU.64 UR8, c[0x4][0x80] ;  /* 0x01001000ff0877ac */ /* 0x000ea20008000a00 */
[----:B------:R-:W-:Y:S01]  /*6910*/  MOV R2, 0x0 ;  /* 0x0000000000027802 */ /* 0x000fe20000000f00 */
[----:B------:R-:W-:Y:S02]  /*6920*/  HFMA2 R12, -RZ, RZ, 0, 5.9604644775390625e-08 ;  /* 0x00000001ff0c7431 */ /* 0x000fe400000001ff */
[----:B------:R-:W-:Y:S01]  /*6930*/  IMAD.MOV.U32 R8, RZ, RZ, 0x70 ;  /* 0x00000070ff087424 */ /* 0x000fe200078e00ff */
[----:B------:R3:W4:Y:S01]  /*6940*/  LDC.64 R14, c[0x4][R2] ;  /* 0x01000000020e7b82 */ /* 0x0007220000000a00 */
[----:B------:R-:W1:Y:S01]  /*6950*/  LDCU.64 UR6, c[0x4][0x88] ;  /* 0x01001100ff0677ac */ /* 0x000e620008000a00 */
[----:B------:R-:W-:Y:S01]  /*6960*/  IMAD.MOV.U32 R13, RZ, RZ, RZ ;  /* 0x000000ffff0d7224 */ /* 0x000fe200078e00ff */
[----:B------:R-:W1:Y:S01]  /*6970*/  LDCU.64 UR4, c[0x4][0x8] ;  /* 0x01000100ff0477ac */ /* 0x000e620008000a00 */
[----:B--2---:R-:W-:Y:S01]  /*6980*/  MOV R5, UR9 ;  /* 0x0000000900057c02 */ /* 0x004fe20008000f00 */
[----:B------:R-:W-:Y:S01]  /*6990*/  IMAD.U32 R4, RZ, RZ, UR8 ;  /* 0x00000008ff047e24 */ /* 0x000fe2000f8e00ff */
[----:B-1----:R-:W-:Y:S01]  /*69a0*/  MOV R7, UR7 ;  /* 0x0000000700077c02 */ /* 0x002fe20008000f00 */
[----:B------:R-:W-:Y:S01]  /*69b0*/  IMAD.U32 R6, RZ, RZ, UR6 ;  /* 0x00000006ff067e24 */ /* 0x000fe2000f8e00ff */
[----:B------:R-:W-:Y:S01]  /*69c0*/  MOV R11, UR5 ;  /* 0x00000005000b7c02 */ /* 0x000fe20008000f00 */
[----:B------:R-:W-:Y:S02]  /*69d0*/  IMAD.U32 R10, RZ, RZ, UR4 ;  /* 0x00000004ff0a7e24 */ /* 0x000fe4000f8e00ff */
[----:B------:R-:W-:Y:S07]  /*69e0*/  LEPC R20, `(.L_x_107) ;  /* 0x000000001014794e */ /* 0x000fee0000000000 */
[----:B---345:R-:W-:Y:S05]  /*69f0*/  CALL.ABS.NOINC R14 ;  /* 0x000000000e007343 */ /* 0x038fea0003c00000 */
.L_x_107:
[----:B------:R-:W1:Y:S01]  /*6a00*/  LDCU.64 UR8, c[0x4][0x80] ;  /* 0x01001000ff0877ac */ /* 0x000e620008000a00 */
[----:B------:R-:W2:Y:S01]  /*6a10*/  LDC.64 R2, c[0x4][R2] ;  /* 0x0100000002027b82 */ /* 0x000ea20000000a00 */
[----:B------:R-:W-:Y:S02]  /*6a20*/  HFMA2 R12, -RZ, RZ, 0, 5.9604644775390625e-08 ;  /* 0x00000001ff0c7431 */ /* 0x000fe400000001ff */
[----:B------:R-:W-:Y:S02]  /*6a30*/  IMAD.MOV.U32 R8, RZ, RZ, 0x70 ;  /* 0x00000070ff087424 */ /* 0x000fe400078e00ff */
[----:B------:R-:W-:Y:S01]  /*6a40*/  IMAD.MOV.U32 R13, RZ, RZ, RZ ;  /* 0x000000ffff0d7224 */ /* 0x000fe200078e00ff */
[----:B------:R-:W3:Y:S01]  /*6a50*/  LDCU.64 UR6, c[0x4][0x88] ;  /* 0x01001100ff0677ac */ /* 0x000ee20008000a00 */
[----:B------:R-:W4:Y:S01]  /*6a60*/  LDCU.64 UR4, c[0x4][0x8] ;  /* 0x01000100ff0477ac */ /* 0x000f220008000a00 */
[----:B-1----:R-:W-:Y:S02]  /*6a70*/  MOV R4, UR8 ;  /* 0x0000000800047c02 */ /* 0x002fe40008000f00 */
[----:B------:R-:W-:Y:S02]  /*6a80*/  MOV R5, UR9 ;  /* 0x0000000900057c02 */ /* 0x000fe40008000f00 */
[----:B---3--:R-:W-:Y:S01]  /*6a90*/  MOV R7, UR7 ;  /* 0x0000000700077c02 */ /* 0x008fe20008000f00 */
[----:B------:R-:W-:Y:S01]  /*6aa0*/  IMAD.U32 R6, RZ, RZ, UR6 ;  /* 0x00000006ff067e24 */ /* 0x000fe2000f8e00ff */
[----:B----4-:R-:W-:Y:S01]  /*6ab0*/  MOV R11, UR5 ;  /* 0x00000005000b7c02 */ /* 0x010fe20008000f00 */
[----:B------:R-:W-:Y:S02]  /*6ac0*/  IMAD.U32 R10, RZ, RZ, UR4 ;  /* 0x00000004ff0a7e24 */ /* 0x000fe4000f8e00ff */
[----:B------:R-:W-:Y:S07]  /*6ad0*/  LEPC R20, `(.L_x_106) ;  /* 0x000000001014794e */ /* 0x000fee0000000000 */
[----:B--2---:R-:W-:Y:S05]  /*6ae0*/  CALL.ABS.NOINC R2 ;  /* 0x0000000002007343 */ /* 0x004fea0003c00000 */
.L_x_106:
[----:B------:R-:W-:Y:S05]  /*6af0*/  BSYNC.RECONVERGENT B6 ;  /* 0x0000000000067941 */ /* 0x000fea0003800200 */
.L_x_105:
[----:B------:R-:W-:Y:S01]  /*6b00*/  R2UR UR5, R68 ;  /* 0x00000000440572ca */ /* 0x000fe200000e0000 */
[----:B------:R-:W-:Y:S01]  /*6b10*/  UISETP.NE.AND UP2, UPT, UR63, URZ, UPT ;  /* 0x000000ff3f00728c */ /* 0x000fe2000bf45270 */
[----:B------:R-:W-:Y:S02]  /*6b20*/  R2UR UR4, R67 ;  /* 0x00000000430472ca */ /* 0x000fe400000e0000 */
[----:B------:R-:W-:Y:S02]  /*6b30*/  ISETP.NE.U32.AND P4, PT, R50, RZ, PT ;  /* 0x000000ff3200720c */ /* 0x000fe40003f85070 */
[----:B------:R-:W-:Y:S02]  /*6b40*/  ISETP.NE.U32.AND P2, PT, RZ, UR56, PT ;  /* 0x00000038ff007c0c */ /* 0x000fe4000bf45070 */
[----:B------:R-:W-:Y:S02]  /*6b50*/  PLOP3.LUT P1, PT, PT, PT, UP2, 0x80, 0x8 ;  /* 0x000000000008781c */ /* 0x000fe40003f2f028 */
[----:B------:R-:W-:Y:S02]  /*6b60*/  ISETP.NE.AND.EX P4, PT, R51, RZ, PT, P4 ;  /* 0x000000ff3300720c */ /* 0x000fe40003f85340 */
[----:B------:R-:W-:Y:S01]  /*6b70*/  ISETP.NE.AND.EX P2, PT, RZ, UR57, PT, P2 ;  /* 0x00000039ff007c0c */ /* 0x000fe2000bf45320 */
[----:B------:R-:W-:Y:S04]  /*6b80*/  UISETP.NE.U32.AND UP0, UPT, UR5, URZ, UPT ;  /* 0x000000ff0500728c */ /* 0x000fe8000bf05070 */
[----:B------:R-:W-:Y:S02]  /*6b90*/  UISETP.NE.AND.EX UP1, UPT, UR4, URZ, UPT, UP0 ;  /* 0x000000ff0400728c */ /* 0x000fe4000bf25300 */
[----:B------:R-:W-:Y:S02]  /*6ba0*/  UPLOP3.LUT UP0, UPT, UPT, UPT, UPT, 0x40, 0x4 ;  /* 0x000000000004789c */ /* 0x000fe40003f0e870 */
[----:B------:R-:W-:Y:S06]  /*6bb0*/  @UP2 UPLOP3.LUT UP0, UPT, UPT, UPT, UP1, 0x80, 0x8 ;  /* 0x000000000008289c */ /* 0x000fec0003f0f010 */
[----:B------:R-:W-:Y:S01]  /*6bc0*/  PLOP3.LUT P0, PT, PT, PT, UP0, 0x80, 0x8 ;  /* 0x000000000008781c */ /* 0x000fe20003f0f008 */
[----:B------:R-:W-:Y:S01]  /*6bd0*/  @!UPT UIADD3 URZ, UPT, UPT, URZ, URZ, URZ ;  /* 0x000000fffffff290 */ /* 0x000fe2000fffe0ff */
[----:B------:R-:W-:Y:S11]  /*6be0*/  BRA.U !UP1, `(.L_x_108) ;  /* 0x0000000109407547 */ /* 0x000ff6000b800000 */
[----:B------:R-:W-:Y:S01]  /*6bf0*/  UISETP.NE.U32.AND UP0, UPT, UR56, URZ, UPT ;  /* 0x000000ff3800728c */ /* 0x000fe2000bf05070 */
[----:B------:R-:W-:Y:S01]  /*6c00*/  R2UR UR6, R68 ;  /* 0x00000000440672ca */ /* 0x000fe200000e0000 */
[----:B------:R-:W2:Y:S01]  /*6c10*/  LDCU.64 UR8, c[0x0][0x358] ;  /* 0x00006b00ff0877ac */ /* 0x000ea20008000a00 */
[----:B------:R-:W-:Y:S02]  /*6c20*/  HFMA2 R26, -RZ, RZ, 0, 5.9604644775390625e-08 ;  /* 0x00000001ff1a7431 */ /* 0x000fe400000001ff */
[----:B-1----:R-:W-:Y:S01]  /*6c30*/  IMAD.MOV.U32 R0, RZ, RZ, 0x1 ;  /* 0x00000001ff007424 */ /* 0x002fe200078e00ff */
[----:B------:R-:W-:Y:S06]  /*6c40*/  UISETP.NE.AND.EX UP0, UPT, UR57, URZ, UPT, UP0 ;  /* 0x000000ff3900728c */ /* 0x000fec000bf05300 */
[----:B------:R-:W-:Y:S05]  /*6c50*/  PLOP3.LUT P3, PT, PT, PT, UP0, 0x80, 0x8 ;  /* 0x000000000008781c */ /* 0x000fea0003f6f008 */
[----:B------:R-:W1:Y:S01]  /*6c60*/  @UP0 LDCU.64 UR4, c[0x0][0x888] ;  /* 0x00011100ff0407ac */ /* 0x000e620008000a00 */
[----:B------:R-:W-:Y:S07]  /*6c70*/  @UP0 UIMAD UR6, UR60, UR6, URZ ;  /* 0x000000063c0602a4 */ /* 0x000fee000f8e02ff */
[----:B------:R-:W-:Y:S01]  /*6c80*/  @!P3 PRMT R26, R0, 0x7610, R26 ;  /* 0x00007610001ab816 */ /* 0x000fe2000000001a */
[----:B-1----:R-:W-:Y:S06]  /*6c90*/  @UP0 UIMAD.WIDE UR4, UR6, 0x4, UR4 ;  /* 0x00000004060408a5 */ /* 0x002fec000f8e0204 */
[----:B------:R-:W-:Y:S02]  /*6ca0*/  IMAD.U32 R2, RZ, RZ, UR4 ;  /* 0x00000004ff027e24 */ /* 0x000fe4000f8e00ff */
[----:B------:R-:W-:Y:S03]  /*6cb0*/  IMAD.U32 R3, RZ, RZ, UR5 ;  /* 0x00000005ff037e24 */ /* 0x000fe6000f8e00ff */
[----:B------:R-:W1:Y:S02]  /*6cc0*/  @!UP0 LDCU UR4, c[0x0][0x880] ;  /* 0x00011000ff0487ac */ /* 0x000e640008000800 */
[----:B--2--5:R2:W5:Y:S02]  /*6cd0*/  @P3 LDG.E R27, desc[UR8][R2.64] ;  /* 0x00000008021b3981 */ /* 0x024564000c1e1900 */
[----:B-12---:R-:W-:Y:S02]  /*6ce0*/  @!P3 MOV R27, UR4 ;  /* 0x00000004001bbc02 */ /* 0x006fe40008000f00 */
.L_x_108:
[----:B------:R-:W-:Y:S05]  /*6cf0*/  @!P4 BRA `(.L_x_109) ;  /* 0x000000000024c947 */ /* 0x000fea0003800000 */
[----:B------:R-:W-:Y:S01]  /*6d00*/  ISETP.NE.U32.AND P3, PT, R48, RZ, PT ;  /* 0x000000ff3000720c */ /* 0x000fe20003f65070 */
[----:B------:R-:W2:Y:S03]  /*6d10*/  LDCU.64 UR4, c[0x0][0x358] ;  /* 0x00006b00ff0477ac */ /* 0x000ea60008000a00 */
[----:B------:R-:W-:Y:S11]  /*6d20*/  ISETP.NE.AND.EX P3, PT, R49, RZ, PT, P3 ;  /* 0x000000ff3100720c */ /* 0x000ff60003f65330 */
[----:B------:R-:W-:Y:S02]  /*6d30*/  @!UPT UIADD3 URZ, UPT, UPT, URZ, URZ, URZ ;  /* 0x000000fffffff290 */ /* 0x000fe4000fffe0ff */
[----:B------:R-:W3:Y:S01]  /*6d40*/  @P3 LDC.64 R2, c[0x0][0x8a8] ;  /* 0x00022a00ff023b82 */ /* 0x000ee20000000a00 */
[----:B-1----:R-:W-:Y:S04]  /*6d50*/  @P3 IMAD R0, R50, UR60, RZ ;  /* 0x0000003c32003c24 */ /* 0x002fe8000f8e02ff */
[----:B---3--:R-:W-:Y:S05]  /*6d60*/  @P3 IMAD.WIDE R2, R0, 0x4, R2 ;  /* 0x0000000400023825 */ /* 0x008fea00078e0202 */
[----:B--2--5:R2:W5:Y:S02]  /*6d70*/  @P3 LDG.E R24, desc[UR4][R2.64] ;  /* 0x0000000402183981 */ /* 0x024564000c1e1900 */
[----:B--2---:R-:W3:Y:S02]  /*6d80*/  @!P3 LDC R24, c[0x0][0x8a0] ;  /* 0x00022800ff18bb82 */ /* 0x004ee40000000800 */
.L_x_109:
[----:B-----5:R-:W-:Y:S01]  /*6d90*/  FSETP.NEU.AND P3, PT, R27, RZ, PT ;  /* 0x000000ff1b00720b */ /* 0x020fe20003f6d000 */
[----:B------:R-:W-:Y:S01]  /*6da0*/  BSSY B1, `(.L_x_110) ;  /* 0x0000039000017945 */ /* 0x000fe20003800000 */
[----:B------:R-:W-:Y:S01]  /*6db0*/  SEL R3, RZ, 0xffffffff, P2 ;  /* 0xffffffffff037807 */ /* 0x000fe20001000000 */
[----:B------:R-:W-:Y:S01]  /*6dc0*/  IMAD.MOV.U32 R72, RZ, RZ, 0x1 ;  /* 0x00000001ff487424 */ /* 0x000fe200078e00ff */
[----:B------:R-:W-:Y:S01]  /*6dd0*/  @P1 LOP3.LUT P2, RZ, R26, 0xff, RZ, 0xc0, !PT ;  /* 0x000000ff1aff1812 */ /* 0x000fe2000784c0ff */
[C---:B------:R-:W-:Y:S01]  /*6de0*/  IMAD R25, R22.reuse, 0x40, R23 ;  /* 0x0000004016197824 */ /* 0x040fe200078e0217 */
[----:B-1----:R-:W-:Y:S01]  /*6df0*/  @P1 SEL R0, RZ, 0xffffffff, P3 ;  /* 0xffffffffff001807 */ /* 0x002fe20001800000 */
[----:B------:R-:W-:Y:S01]  /*6e00*/  IMAD R58, R65, -0x10, R63 ;  /* 0xfffffff0413a7824 */ /* 0x000fe200078e023f */
[----:B------:R-:W-:Y:S01]  /*6e10*/  LOP3.LUT R61, R61, 0x1, RZ, 0x3c, !PT ;  /* 0x000000013d3d7812 */ /* 0x000fe200078e3cff */
[----:B------:R-:W-:Y:S01]  /*6e20*/  IMAD.MOV.U32 R71, RZ, RZ, RZ ;  /* 0x000000ffff477224 */ /* 0x000fe200078e00ff */
[C---:B------:R-:W-:Y:S02]  /*6e30*/  @P0 SEL R0, R3.reuse, R0, !P2 ;  /* 0x0000000003000207 */ /* 0x040fe40005000000 */
[----:B------:R-:W-:Y:S02]  /*6e40*/  CS2R R46, SRZ ;  /* 0x00000000002e7805 */ /* 0x000fe4000001ff00 */
[----:B------:R-:W-:Y:S02]  /*6e50*/  LEA R70, R22, UR43, 0x3 ;  /* 0x0000002b16467c11 */ /* 0x000fe4000f8e18ff */
[----:B------:R-:W-:Y:S02]  /*6e60*/  CS2R R44, SRZ ;  /* 0x00000000002c7805 */ /* 0x000fe4000001ff00 */
[----:B------:R-:W-:Y:S02]  /*6e70*/  @P1 LOP3.LUT R0, R0, 0x1, RZ, 0xc0, !PT ;  /* 0x0000000100001812 */ /* 0x000fe400078ec0ff */
[----:B------:R-:W-:Y:S02]  /*6e80*/  CS2R R42, SRZ ;  /* 0x00000000002a7805 */ /* 0x000fe4000001ff00 */
[----:B------:R-:W-:Y:S02]  /*6e90*/  PLOP3.LUT P2, PT, PT, PT, UP1, 0x80, 0x8 ;  /* 0x000000000008781c */ /* 0x000fe40003f4f018 */
[----:B------:R-:W-:Y:S02]  /*6ea0*/  CS2R R40, SRZ ;  /* 0x0000000000287805 */ /* 0x000fe4000001ff00 */
[----:B------:R-:W-:Y:S02]  /*6eb0*/  ISETP.NE.U32.OR P5, PT, R0, 0x1, !P1 ;  /* 0x000000010000780c */ /* 0x000fe40004fa5470 */
[----:B------:R-:W-:Y:S02]  /*6ec0*/  CS2R R38, SRZ ;  /* 0x0000000000267805 */ /* 0x000fe4000001ff00 */
[----:B------:R-:W-:Y:S02]  /*6ed0*/  LOP3.LUT P4, R56, R26, 0xff, RZ, 0xc0, !PT ;  /* 0x000000ff1a387812 */ /* 0x000fe4000788c0ff */
[----:B------:R-:W-:Y:S02]  /*6ee0*/  CS2R R36, SRZ ;  /* 0x0000000000247805 */ /* 0x000fe4000001ff00 */
[----:B------:R-:W-:Y:S02]  /*6ef0*/  SEL R2, RZ, 0xffffffff, P3 ;  /* 0xffffffffff027807 */ /* 0x000fe40001800000 */
[----:B------:R-:W-:Y:S02]  /*6f00*/  CS2R R34, SRZ ;  /* 0x0000000000227805 */ /* 0x000fe4000001ff00 */
[----:B------:R-:W-:Y:S02]  /*6f10*/  P2R R69, PR, RZ, 0x20 ;  /* 0x00000020ff457803 */ /* 0x000fe40000000000 */
[----:B------:R-:W-:Y:S02]  /*6f20*/  CS2R R32, SRZ ;  /* 0x0000000000207805 */ /* 0x000fe4000001ff00 */
[----:B------:R-:W-:Y:S02]  /*6f30*/  @P2 SEL R2, R3, R2, !P4 ;  /* 0x0000000203022207 */ /* 0x000fe40006000000 */
[----:B------:R-:W-:Y:S02]  /*6f40*/  @P5 SHF.L.U32 R0, R61, 0x1f, RZ ;  /* 0x0000001f3d005819 */ /* 0x000fe400000006ff */
[----:B------:R-:W-:Y:S02]  /*6f50*/  LOP3.LUT R2, R2, 0x1, RZ, 0xc0, !PT ;  /* 0x0000000102027812 */ /* 0x000fe400078ec0ff */
[----:B------:R1:W2:Y:S02]  /*6f60*/  @P5 SYNCS.PHASECHK.TRANS64.TRYWAIT P1, [UR43+0x20], R0 ;  /* 0x00002000ff0055a7 */ /* 0x0002a4000802112b */
[----:B------:R-:W-:Y:S04]  /*6f70*/  ISETP.NE.U32.AND P2, PT, R2, 0x1, PT ;  /* 0x000000010200780c */ /* 0x000fe80003f45070 */
[----:B------:R-:W-:Y:S02]  /*6f80*/  P2R R73, PR, RZ, 0x4 ;  /* 0x00000004ff497803 */ /* 0x000fe40000000000 */
[----:B-1----:R-:W-:Y:S04]  /*6f90*/  SHF.L.U32 R0, R60, 0x1f, RZ ;  /* 0x0000001f3c007819 */ /* 0x002fe800000006ff */
[----:B------:R1:W4:Y:S01]  /*6fa0*/  SYNCS.PHASECHK.TRANS64.TRYWAIT P0, [R70+URZ+0x90], R0 ;  /* 0x00009000460075a7 */ /* 0x00032200080011ff */
[----:B--2---:R-:W-:Y:S01]  /*6fb0*/  @P5 SEL R72, RZ, 0x1, !P1 ;  /* 0x00000001ff485807 */ /* 0x004fe20004800000 */
[----:B-1----:R-:W-:Y:S06]  /*6fc0*/  @!P5 BRA `(.L_x_111) ;  /* 0x000000000058d947 */ /* 0x002fec0003800000 */
[----:B------:R-:W-:Y:S01]  /*6fd0*/  IMAD.MOV.U32 R46, RZ, RZ, RZ ;  /* 0x000000ffff2e7224 */ /* 0x000fe200078e00ff */
[----:B------:R-:W-:Y:S01]  /*6fe0*/  ISETP.NE.AND P1, PT, R72, RZ, PT ;  /* 0x000000ff4800720c */ /* 0x000fe20003f25270 */
[----:B------:R-:W-:Y:S01]  /*6ff0*/  BSSY B0, `(.L_x_112) ;  /* 0x000000c000007945 */ /* 0x000fe20003800000 */
[----:B------:R-:W-:Y:S02]  /*7000*/  CS2R R34, SRZ ;  /* 0x0000000000227805 */ /* 0x000fe4000001ff00 */
[----:B------:R-:W-:Y:S02]  /*7010*/  CS2R R32, SRZ ;  /* 0x0000000000207805 */ /* 0x000fe4000001ff00 */
[----:B------:R-:W-:Y:S02]  /*7020*/  CS2R R38, SRZ ;  /* 0x0000000000267805 */ /* 0x000fe4000001ff00 */
[----:B------:R-:W-:Y:S02]  /*7030*/  CS2R R36, SRZ ;  /* 0x0000000000247805 */ /* 0x000fe4000001ff00 */
[----:B------:R-:W-:Y:S02]  /*7040*/  CS2R R42, SRZ ;  /* 0x00000000002a7805 */ /* 0x000fe4000001ff00 */
[----:B------:R-:W-:Y:S02]  /*7050*/  CS2R R40, SRZ ;  /* 0x0000000000287805 */ /* 0x000fe4000001ff00 */
[----:B------:R-:W-:Y:S01]  /*7060*/  CS2R R44, SRZ ;  /* 0x00000000002c7805 */ /* 0x000fe2000001ff00 */
[----:B------:R-:W-:Y:S06]  /*7070*/  @P1 BRA `(.L_x_113) ;  /* 0x00000000000c1947 */ /* 0x000fec0003800000 */
[----:B------:R-:W-:Y:S04]  /*7080*/  SHF.L.U32 R3, R61, 0x1f, RZ ;  /* 0x0000001f3d037819 */ /* 0x000fe800000006ff */
[----:B------:R-:W1:Y:S02]  /*7090*/  SYNCS.PHASECHK.TRANS64.TRYWAIT P1, [UR43+0x20], R3 ;  /* 0x00002003ff0075a7 */ /* 0x000e64000802112b */
[----:B-1----:R-:W-:Y:S05]  /*70a0*/  @!P1 BRA `(.L_x_114) ;  /* 0x00000028009c9947 */ /* 0x002fea0003800000 */
.L_x_113:
[----:B------:R-:W-:Y:S05]  /*70b0*/  BSYNC B0 ;  /* 0x0000000000007941 */ /* 0x000fea0003800000 */
.L_x_112:
[----:B------:R-:W-:Y:S01]  /*70c0*/  ISETP.NE.AND P1, PT, R73, RZ, PT ;  /* 0x000000ff4900720c */ /* 0x000fe20003f25270 */
[----:B------:R-:W-:Y:S11]  /*70d0*/  HFMA2 R71, -RZ, RZ, 0, 5.9604644775390625e-08 ;  /* 0x00000001ff477431 */ /* 0x000ff600000001ff */
[----:B------:R-:W-:Y:S01]  /*70e0*/  @!UPT UIADD3 URZ, UPT, UPT, URZ, URZ, URZ ;  /* 0x000000fffffff290 */ /* 0x000fe2000fffe0ff */
[----:B------:R2:W1:Y:S04]  /*70f0*/  @P1 LDS.128 R32, [R64] ;  /* 0x0000000040201984 */ /* 0x0004680000000c00 */
[----:B------:R2:W1:Y:S04]  /*7100*/  @P1 LDS.128 R36, [R63+0x10] ;  /* 0x000010003f241984 */ /* 0x0004680000000c00 */
[----:B------:R2:W1:Y:S04]  /*7110*/  @P1 LDS.128 R40, [R62+0x20] ;  /* 0x000020003e281984 */ /* 0x0004680000000c00 */
[----:B------:R2:W1:Y:S02]  /*7120*/  @P1 LDS.128 R44, [R58+0x30] ;  /* 0x000030003a2c1984 */ /* 0x0004640000000c00 */
.L_x_111:
[----:B------:R-:W-:Y:S05]  /*7130*/  BSYNC B1 ;  /* 0x0000000000017941 */ /* 0x000fea0003800000 */
.L_x_110:
[----:B-1----:R-:W-:Y:S04]  /*7140*/  SHF.R.U32.HI R2, RZ, 0x15, R25 ;  /* 0x00000015ff027819 */ /* 0x002fe80000011619 */
[----:B------:R-:W-:Y:S01]  /*7150*/  LOP3.LUT P1, RZ, R2, 0x3, R52, 0x48, !PT ;  /* 0x0000000302ff7812 */ /* 0x000fe20007824834 */
[----:B------:R-:W-:Y:S01]  /*7160*/  @!UPT UIADD3 URZ, UPT, UPT, URZ, URZ, URZ ;  /* 0x000000fffffff290 */ /* 0x000fe2000fffe0ff */
[----:B----4-:R-:W-:Y:S11]  /*7170*/  @P0 BRA `(.L_x_115) ;  /* 0x0000000000080947 */ /* 0x010ff60003800000 */
[----:B------:R-:W1:Y:S02]  /*7180*/  SYNCS.PHASECHK.TRANS64.TRYWAIT P0, [R70+URZ+0x90], R0 ;  /* 0x00009000460075a7 */ /* 0x000e6400080011ff */
[----:B-1----:R-:W-:Y:S05]  /*7190*/  @!P0 BRA `(.L_x_116) ;  /* 0x0000002800788947 */ /* 0x002fea0003800000 */
.L_x_115:
[----:B------:R-:W-:Y:S05]  /*71a0*/  @!P1 BRA `(.L_x_117) ;  /* 0x0000000000409947 */ /* 0x000fea0003800000 */
[----:B------:R-:W4:Y:S01]  /*71b0*/  LDCU.64 UR8, c[0x4][0x70] ;  /* 0x01000e00ff0877ac */ /* 0x000f220008000a00 */
[----:B------:R-:W-:Y:S01]  /*71c0*/  MOV R3, 0x0 ;  /* 0x0000000000037802 */ /* 0x000fe20000000f00 */
[----:B------:R-:W-:Y:S02]  /*71d0*/  HFMA2 R12, -RZ, RZ, 0, 5.9604644775390625e-08 ;  /* 0x00000001ff0c7431 */ /* 0x000fe400000001ff */
[----:B------:R-:W-:Y:S02]  /*71e0*/  IMAD.MOV.U32 R8, RZ, RZ, 0x192 ;  /* 0x00000192ff087424 */ /* 0x000fe400078e00ff */
[----:B------:R-:W-:Y:S01]  /*71f0*/  IMAD.MOV.U32 R13, RZ, RZ, RZ ;  /* 0x000000ffff0d7224 */ /* 0x000fe200078e00ff */
[----:B------:R-:W5:Y:S01]  /*7200*/  LDCU.64 UR6, c[0x4][0x78] ;  /* 0x01000f00ff0677ac */ /* 0x000f620008000a00 */
[----:B------:R-:W1:Y:S01]  /*7210*/  LDC.64 R2, c[0x4][R3] ;  /* 0x0100000003027b82 */ /* 0x000e620000000a00 */
[----:B------:R-:W2:Y:S01]  /*7220*/  LDCU.64 UR4, c[0x4][0x10] ;  /* 0x01000200ff0477ac */ /* 0x000ea20008000a00 */
[----:B----4-:R-:W-:Y:S01]  /*7230*/  MOV R5, UR9 ;  /* 0x0000000900057c02 */ /* 0x010fe20008000f00 */
[----:B------:R-:W-:Y:S01]  /*7240*/  IMAD.U32 R4, RZ, RZ, UR8 ;  /* 0x00000008ff047e24 */ /* 0x000fe2000f8e00ff */
[----:B-----5:R-:W-:Y:S01]  /*7250*/  MOV R7, UR7 ;  /* 0x0000000700077c02 */ /* 0x020fe20008000f00 */
[----:B------:R-:W-:Y:S01]  /*7260*/  IMAD.U32 R6, RZ, RZ, UR6 ;  /* 0x00000006ff067e24 */ /* 0x000fe2000f8e00ff */
[----:B--2---:R-:W-:Y:S01]  /*7270*/  MOV R11, UR5 ;  /* 0x00000005000b7c02 */ /* 0x004fe20008000f00 */
[----:B------:R-:W-:Y:S02]  /*7280*/  IMAD.U32 R10, RZ, RZ, UR4 ;  /* 0x00000004ff0a7e24 */ /* 0x000fe4000f8e00ff */
[----:B------:R-:W-:Y:S07]  /*7290*/  LEPC R20, `(.L_x_117) ;  /* 0x000000001014794e */ /* 0x000fee0000000000 */
[----:B-1-3--:R-:W-:Y:S05]  /*72a0*/  CALL.ABS.NOINC R2 ;  /* 0x0000000002007343 */ /* 0x00afea0003c00000 */
.L_x_117:
[----:B------:R-:W-:Y:S05]  /*72b0*/  WARPSYNC.ALL ;  /* 0x0000000000007948 */ /* 0x000fea0003800000 */
[----:B------:R-:W-:Y:S01]  /*72c0*/  R2UR UR4, R25 ;  /* 0x00000000190472ca */ /* 0x000fe200000e0000 */
[----:B------:R-:W-:Y:S01]  /*72d0*/  BSSY.RECONVERGENT B0, `(.L_x_118) ;  /* 0x0000039000007945 */ /* 0x000fe20003800200 */
[----:B------:R-:W-:Y:S11]  /*72e0*/  ISETP.NE.AND P0, PT, R66, RZ, PT ;  /* 0x000000ff4200720c */ /* 0x000ff60003f05270 */
[----:B------:R-:W1:Y:S02]  /*72f0*/  LDTM.x16 R4, tmem[UR4] ;  /* 0x00000004000479ee */ /* 0x000e640008240000 */
[C---:B-1-3--:R-:W-:Y:S01]  /*7300*/  FMUL R0, R24.reuse, R4 ;  /* 0x0000000418007220 */ /* 0x04afe20000400000 */
[C---:B------:R-:W-:Y:S01]  /*7310*/  FMUL R2, R24.reuse, R5 ;  /* 0x0000000518027220 */ /* 0x040fe20000400000 */
[C---:B------:R-:W-:Y:S01]  /*7320*/  FMUL R3, R24.reuse, R6 ;  /* 0x0000000618037220 */ /* 0x040fe20000400000 */
[C---:B------:R-:W-:Y:S01]  /*7330*/  FMUL R7, R24.reuse, R7 ;  /* 0x0000000718077220 */ /* 0x040fe20000400000 */
[C---:B------:R-:W-:Y:S01]  /*7340*/  FFMA R28, R27.reuse, R32, R0 ;  /* 0x000000201b1c7223 */ /* 0x040fe20000000000 */
        /* <DEDUP_REMOVED lines=10> */
[----:B------:R1:W-:Y:S01]  /*73f0*/  STS.128 [R64], R28 ;  /* 0x0000001c40007388 */ /* 0x0003e20000000c00 */
        /* <DEDUP_REMOVED lines=8> */
[----:B------:R1:W-:Y:S01]  /*7480*/  STS.128 [R63+0x10], R4 ;  /* 0x000010043f007388 */ /* 0x0003e20000000c00 */
[C---:B------:R-:W-:Y:S01]  /*7490*/  FMUL R13, R24.reuse, R17 ;  /* 0x00000011180d7220 */ /* 0x040fe20000400000 */
[C---:B------:R-:W-:Y:S01]  /*74a0*/  FFMA R10, R27.reuse, R42, R10 ;  /* 0x0000002a1b0a7223 */ /* 0x040fe2000000000a */
[C---:B------:R-:W-:Y:S01]  /*74b0*/  FMUL R14, R24.reuse, R18 ;  /* 0x00000012180e7220 */ /* 0x040fe20000400000 */
[C---:B------:R-:W-:Y:S01]  /*74c0*/  FFMA R11, R27.reuse, R43, R15 ;  /* 0x0000002b1b0b7223 */ /* 0x040fe2000000000f */
[----:B------:R-:W-:Y:S01]  /*74d0*/  FMUL R19, R24, R19 ;  /* 0x0000001318137220 */ /* 0x000fe20000400000 */
[C---:B------:R-:W-:Y:S01]  /*74e0*/  FFMA R12, R27.reuse, R44, R12 ;  /* 0x0000002c1b0c7223 */ /* 0x040fe2000000000c */
[C---:B------:R-:W-:Y:S01]  /*74f0*/  FFMA R13, R27.reuse, R45, R13 ;  /* 0x0000002d1b0d7223 */ /* 0x040fe2000000000d */
[C---:B------:R-:W-:Y:S01]  /*7500*/  FFMA R14, R27.reuse, R46, R14 ;  /* 0x0000002e1b0e7223 */ /* 0x040fe2000000000e */
[----:B------:R1:W-:Y:S01]  /*7510*/  STS.128 [R62+0x20], R8 ;  /* 0x000020083e007388 */ /* 0x0003e20000000c00 */
[----:B------:R-:W-:Y:S05]  /*7520*/  FFMA R15, R27, R47, R19 ;  /* 0x0000002f1b0f7223 */ /* 0x000fea0000000013 */
[----:B------:R1:W-:Y:S01]  /*7530*/  STS.128 [R58+0x30], R12 ;  /* 0x0000300c3a007388 */ /* 0x0003e20000000c00 */
[----:B------:R-:W-:Y:S01]  /*7540*/  @!PT LDS RZ, [RZ] ;  /* 0x00000000fffff984 */ /* 0x000fe20000000800 */
[----:B------:R-:W-:Y:S01]  /*7550*/  @!PT LDS RZ, [RZ] ;  /* 0x00000000fffff984 */ /* 0x000fe20000000800 */
[----:B------:R-:W-:Y:S01]  /*7560*/  @!PT LDS RZ, [RZ] ;  /* 0x00000000fffff984 */ /* 0x000fe20000000800 */
[----:B------:R-:W-:Y:S01]  /*7570*/  @!PT LDS RZ, [RZ] ;  /* 0x00000000fffff984 */ /* 0x000fe20000000800 */
[----:B------:R3:W-:Y:S06]  /*7580*/  MEMBAR.ALL.CTA ;  /* 0x0000000000007992 */ /* 0x0007ec0000008000 */
[----:B---3--:R-:W3:Y:S02]  /*7590*/  FENCE.VIEW.ASYNC.S ;  /* 0x00000000000073c6 */ /* 0x008ee40000000000 */
[----:B---3--:R-:W-:Y:S06]  /*75a0*/  BAR.SYNC.DEFER_BLOCKING 0x1, 0x80 ;  /* 0x0042000000007b1d */ /* 0x008fec0000010000 */
[----:B------:R-:W-:Y:S05]  /*75b0*/  @P0 BRA `(.L_x_119) ;  /* 0x0000000000280947 */ /* 0x000fea0003800000 */
[----:B------:R-:W3:Y:S01]  /*75c0*/  LDCU.64 UR6, c[0x0][0x348] ;  /* 0x00006900ff0677ac */ /* 0x000ee20008000a00 */
[----:B------:R-:W-:Y:S01]  /*75d0*/  UIADD3 UR4, UPT, UPT, UR43, 0x200, URZ ;  /* 0x000002002b047890 */ /* 0x000fe2000fffe0ff */
[----:B------:R-:W-:Y:S05]  /*75e0*/  UMOV UR51, UR60 ;  /* 0x0000003c00337c82 */ /* 0x000fea0008000000 */
[----:B------:R-:W-:Y:S04]  /*75f0*/  MOV R55, UR4 ;  /* 0x0000000400377c02 */ /* 0x000fe80008000f00 */
[----:B------:R-:W-:Y:S01]  /*7600*/  R2UR UR48, R55 ;  /* 0x00000000373072ca */ /* 0x000fe200000e0000 */
[----:B---3--:R-:W-:Y:S04]  /*7610*/  UIADD3 UR4, UP0, UPT, UR6, 0x680, URZ ;  /* 0x0000068006047890 */ /* 0x008fe8000ff1e0ff */
[----:B------:R-:W-:Y:S09]  /*7620*/  UIADD3.X UR5, UPT, UPT, URZ, UR7, URZ, UP0, !UPT ;  /* 0x00000007ff057290 */ /* 0x000ff200087fe4ff */
[----:B------:R3:W-:Y:S01]  /*7630*/  UTMASTG.3D [UR48], [UR4] ;  /* 0x00000030040073b5 */ /* 0x0007e20008010000 */
[----:B------:R0:W-:Y:S01]  /*7640*/  UTMACMDFLUSH ;  /* 0x00000000000079b7 */ /* 0x0001e20000000000 */
[----:B---3--:R-:W-:Y:S04]  /*7650*/  DEPBAR.LE SB0, 0x1 ;  /* 0x000080400000791a */ /* 0x008fe80000000000 */
.L_x_119:
[----:B------:R-:W-:Y:S05]  /*7660*/  BSYNC.RECONVERGENT B0 ;  /* 0x0000000000007941 */ /* 0x000fea0003800200 */
.L_x_118:
[----:B------:R-:W-:Y:S01]  /*7670*/  BAR.SYNC.DEFER_BLOCKING 0x1, 0x80 ;  /* 0x0042000000007b1d */ /* 0x000fe20000010000 */
[----:B------:R-:W-:Y:S01]  /*7680*/  ISETP.NE.AND P1, PT, R69, RZ, PT ;  /* 0x000000ff4500720c */ /* 0x000fe20003f25270 */
[----:B------:R-:W-:Y:S01]  /*7690*/  UISETP.NE.AND UP0, UPT, UR46, URZ, UPT ;  /* 0x000000ff2e00728c */ /* 0x000fe2000bf05270 */
[----:B------:R-:W-:Y:S11]  /*76a0*/  LEA R2, R71, UR43, 0x3 ;  /* 0x0000002b47027c11 */ /* 0x000ff6000f8e18ff */
[----:B------:R-:W-:Y:S01]  /*76b0*/  @P1 SHF.L.U32 R3, R61, 0x1f, RZ ;  /* 0x0000001f3d031819 */ /* 0x000fe200000006ff */
[----:B------:R-:W-:Y:S06]  /*76c0*/  BRA.U !UP0, `(.L_x_120) ;  /* 0x0000000108247547 */ /* 0x000fec000b800000 */
[----:B-1----:R-:W-:Y:S01]  /*76d0*/  IMAD.U32 R4, RZ, RZ, UR45 ;  /* 0x0000002dff047e24 */ /* 0x002fe2000f8e00ff */
[----:B------:R-:W-:Y:S01]  /*76e0*/  MOV R0, UR62 ;  /* 0x0000003e00007c02 */ /* 0x000fe20008000f00 */
[----:B------:R-:W-:Y:S03]  /*76f0*/  UIADD3 UR4, UPT, UPT, UR45, 0x1, URZ ;  /* 0x000000012d047890 */ /* 0x000fe6000fffe0ff */
[----:B------:R-:W-:Y:S01]  /*7700*/  @P1 LEA R4, R4, UR43, 0x3 ;  /* 0x0000002b04041c11 */ /* 0x000fe2000f8e18ff */
[----:B------:R-:W-:Y:S04]  /*7710*/  UISETP.NE.AND UP0, UPT, UR4, 0x4, UPT ;  /* 0x000000040400788c */ /* 0x000fe8000bf05270 */
[----:B------:R-:W-:Y:S01]  /*7720*/  @P1 VIADD R4, R4, 0x40 ;  /* 0x0000004004041836 */ /* 0x000fe20000000000 */
[----:B------:R-:W-:Y:S04]  /*7730*/  USEL UR45, UR4, URZ, UP0 ;  /* 0x000000ff042d7287 */ /* 0x000fe80008000000 */
[----:B------:R-:W-:Y:S04]  /*7740*/  @P1 PRMT R0, R0, 0x654, R4 ;  /* 0x0000065400001816 */ /* 0x000fe80000000004 */
[----:B------:R3:W-:Y:S04]  /*7750*/  @P1 SYNCS.ARRIVE.TRANS64.RED.A1T0 RZ, [R0+URZ], RZ ;  /* 0x000000ff00ff19a7 */ /* 0x0007e800081004ff */
.L_x_120:
[----:B------:R-:W4:Y:S01]  /*7760*/  @P1 SYNCS.PHASECHK.TRANS64.TRYWAIT P0, [R2+URZ+0x20], R3 ;  /* 0x00002003020015a7 */ /* 0x000f2200080011ff */
[----:B------:R-:W-:Y:S01]  /*7770*/  BSSY B1, `(.L_x_121) ;  /* 0x0000016000017945 */ /* 0x000fe20003800000 */
[----:B----4-:R-:W-:Y:S03]  /*7780*/  @P1 SEL R72, RZ, 0x1, !P0 ;  /* 0x00000001ff481807 */ /* 0x010fe60004000000 */
[----:B------:R-:W-:Y:S05]  /*7790*/  @!P1 BRA `(.L_x_122) ;  /* 0x00000000004c9947 */ /* 0x000fea0003800000 */
[----:B------:R-:W-:Y:S01]  /*77a0*/  ISETP.NE.AND P0, PT, R72, RZ, PT ;  /* 0x000000ff4800720c */ /* 0x000fe20003f05270 */
[----:B------:R-:W-:Y:S01]  /*77b0*/  BSSY B0, `(.L_x_123) ;  /* 0x000000b000007945 */ /* 0x000fe20003800000 */
[----:B------:R-:W-:Y:S11]  /*77c0*/  ISETP.NE.AND P1, PT, R73, RZ, PT ;  /* 0x000000ff4900720c */ /* 0x000ff60003f25270 */
[----:B------:R-:W-:Y:S02]  /*77d0*/  @!UPT UIADD3 URZ, UPT, UPT, URZ, URZ, URZ ;  /* 0x000000fffffff290 */ /* 0x000fe4000fffe0ff */
[C---:B-1----:R-:W-:Y:S01]  /*77e0*/  @P1 IMAD R6, R71.reuse, 0x2000, R64 ;  /* 0x0000200047061824 */ /* 0x042fe200078e0240 */
[C---:B------:R-:W-:Y:S01]  /*77f0*/  @P1 LEA R4, R71.reuse, R62, 0xd ;  /* 0x0000003e47041211 */ /* 0x040fe200078e68ff */
[C---:B------:R-:W-:Y:S02]  /*7800*/  @P1 IMAD R5, R71.reuse, 0x2000, R63 ;  /* 0x0000200047051824 */ /* 0x040fe400078e023f */
[----:B------:R-:W-:Y:S01]  /*7810*/  @P1 IMAD R3, R71, 0x2000, R58 ;  /* 0x0000200047031824 */ /* 0x000fe200078e023a */
[----:B------:R-:W-:Y:S06]  /*7820*/  @P0 BRA `(.L_x_124) ;  /* 0x00000000000c0947 */ /* 0x000fec0003800000 */
[----:B---3--:R-:W-:Y:S04]  /*7830*/  SHF.L.U32 R0, R61, 0x1f, RZ ;  /* 0x0000001f3d007819 */ /* 0x008fe800000006ff */
[----:B------:R-:W1:Y:S02]  /*7840*/  SYNCS.PHASECHK.TRANS64.TRYWAIT P0, [R2+URZ+0x20], R0 ;  /* 0x00002000020075a7 */ /* 0x000e6400080011ff */
[----:B-1----:R-:W-:Y:S05]  /*7850*/  @!P0 BRA `(.L_x_125) ;  /* 0x0000002000dc8947 */ /* 0x002fea0003800000 */
.L_x_124:
[----:B------:R-:W-:Y:S05]  /*7860*/  BSYNC B0 ;  /* 0x0000000000007941 */ /* 0x000fea0003800000 */
.L_x_123:
[----:B------:R-:W-:Y:S02]  /*7870*/  ISETP.NE.AND P0, PT, R73, RZ, PT ;  /* 0x000000ff4900720c */ /* 0x000fe40003f05270 */
[----:B------:R-:W-:Y:S11]  /*7880*/  IADD3 R71, PT, PT, R71, 0x1, RZ ;  /* 0x0000000147477810 */ /* 0x000ff60007ffe0ff */
[----:B------:R4:W1:Y:S04]  /*7890*/  @P0 LDS.128 R32, [R6] ;  /* 0x0000000006200984 */ /* 0x0008680000000c00 */
[----:B------:R4:W1:Y:S04]  /*78a0*/  @P0 LDS.128 R36, [R5+0x10] ;  /* 0x0000100005240984 */ /* 0x0008680000000c00 */
[----:B------:R4:W1:Y:S04]  /*78b0*/  @P0 LDS.128 R40, [R4+0x20] ;  /* 0x0000200004280984 */ /* 0x0008680000000c00 */
[----:B------:R4:W1:Y:S02]  /*78c0*/  @P0 LDS.128 R44, [R3+0x30] ;  /* 0x00003000032c0984 */ /* 0x0008640000000c00 */
.L_x_122:
[----:B------:R-:W-:Y:S05]  /*78d0*/  BSYNC B1 ;  /* 0x0000000000017941 */ /* 0x000fea0003800000 */
.L_x_121:
[----:B-1-3--:R-:W-:Y:S05]  /*78e0*/  VIADD R0, R25, 0x10 ;  /* 0x0000001019007836 */ /* 0x00afea0000000000 */
[----:B------:R-:W-:Y:S04]  /*78f0*/  SHF.R.U32.HI R0, RZ, 0x15, R0 ;  /* 0x00000015ff007819 */ /* 0x000fe80000011600 */
[----:B------:R-:W-:Y:S11]  /*7900*/  LOP3.LUT P0, RZ, R0, 0x3, R52, 0x48, !PT ;  /* 0x0000000300ff7812 */ /* 0x000ff60007804834 */
[----:B------:R-:W-:Y:S02]  /*7910*/  @!UPT UIADD3 URZ, UPT, UPT, URZ, URZ, URZ ;  /* 0x000000fffffff290 */ /* 0x000fe4000fffe0ff */
[----:B------:R-:W-:Y:S05]  /*7920*/  @!P0 BRA `(.L_x_126) ;  /* 0x0000000000408947 */ /* 0x000fea0003800000 */
[----:B------:R-:W1:Y:S01]  /*7930*/  LDCU.64 UR8, c[0x4][0x70] ;  /* 0x01000e00ff0877ac */ /* 0x000e620008000a00 */
[----:B----4-:R-:W-:Y:S01]  /*7940*/  MOV R3, 0x0 ;  /* 0x0000000000037802 */ /* 0x010fe20000000f00 */
[----:B------:R-:W-:Y:S02]  /*7950*/  HFMA2 R12, -RZ, RZ, 0, 5.9604644775390625e-08 ;  /* 0x00000001ff0c7431 */ /* 0x000fe400000001ff */
[----:B------:R-:W-:Y:S02]  /*7960*/  IMAD.MOV.U32 R8, RZ, RZ, 0x192 ;  /* 0x00000192ff087424 */ /* 0x000fe400078e00ff */
[----:B------:R-:W-:Y:S01]  /*7970*/  IMAD.MOV.U32 R13, RZ, RZ, RZ ;  /* 0x000000ffff0d7224 */ /* 0x000fe200078e00ff */
[----:B------:R-:W3:Y:S01]  /*7980*/  LDCU.64 UR6, c[0x4][0x78] ;  /* 0x01000f00ff0677ac */ /* 0x000ee20008000a00 */
[----:B------:R-:W4:Y:S01]  /*7990*/  LDC.64 R2, c[0x4][R3] ;  /* 0x0100000003027b82 */ /* 0x000f220000000a00 */
[----:B------:R-:W5:Y:S01]  /*79a0*/  LDCU.64 UR4, c[0x4][0x10] ;  /* 0x01000200ff0477ac */ /* 0x000f620008000a00 */
[----:B-1----:R-:W-:Y:S01]  /*79b0*/  MOV R5, UR9 ;  /* 0x0000000900057c02 */ /* 0x002fe20008000f00 */
[----:B------:R-:W-:Y:S01]  /*79c0*/  IMAD.U32 R4, RZ, RZ, UR8 ;  /* 0x00000008ff047e24 */ /* 0x000fe2000f8e00ff */
[----:B---3--:R-:W-:Y:S01]  /*79d0*/  MOV R7, UR7 ;  /* 0x0000000700077c02 */ /* 0x008fe20008000f00 */
[----:B------:R-:W-:Y:S01]  /*79e0*/  IMAD.U32 R6, RZ, RZ, UR6 ;  /* 0x00000006ff067e24 */ /* 0x000fe2000f8e00ff */
[----:B-----5:R-:W-:Y:S01]  /*79f0*/  MOV R11, UR5 ;  /* 0x00000005000b7c02 */ /* 0x020fe20008000f00 */
[----:B------:R-:W-:Y:S02]  /*7a00*/  IMAD.U32 R10, RZ, RZ, UR4 ;  /* 0x00000004ff0a7e24 */ /* 0x000fe4000f8e00ff */
[----:B------:R-:W-:Y:S07]  /*7a10*/  LEPC R20, `(.L_x_126) ;  /* 0x000000001014794e */ /* 0x000fee0000000000 */
[----:B--2-4-:R-:W-:Y:S05]  /*7a20*/  CALL.ABS.NOINC R2 ;  /* 0x0000000002007343 */ /* 0x014fea0003c00000 */
.L_x_126:
[----:B------:R-:W-:Y:S05]  /*7a30*/  WARPSYNC.ALL ;  /* 0x0000000000007948 */ /* 0x000fea0003800000 */
[----:B------:R-:W-:Y:S01]  /*7a40*/  R2UR UR4, R25 ;  /* 0x00000000190472ca */ /* 0x000fe200000e0000 */
[----:B------:R-:W-:Y:S01]  /*7a50*/  BSSY.RECONVERGENT B0, `(.L_x_127) ;  /* 0x0000041000007945 */ /* 0x000fe20003800200 */
[----:B------:R-:W-:Y:S02]  /*7a60*/  ISETP.NE.AND P6, PT, R69, RZ, PT ;  /* 0x000000ff4500720c */ /* 0x000fe40003fc5270 */
[----:B------:R-:W-:Y:S02]  /*7a70*/  ISETP.NE.AND P0, PT, R66, RZ, PT ;  /* 0x000000ff4200720c */ /* 0x000fe40003f05270 */
[----:B------:R-:W-:Y:S07]  /*7a80*/  MOV R20, UR45 ;  /* 0x0000002d00147c02 */ /* 0x000fee0008000f00 */
[----:B----4-:R-:W1:Y:S02]  /*7a90*/  LDTM.x16 R4, tmem[UR4+0x10] ;  /* 0x00001004000479ee */ /* 0x010e640008240000 */
[----:B------:R-:W-:Y:S01]  /*7aa0*/  @P6 LEA R20, R20, UR43, 0x3 ;  /* 0x0000002b14146c11 */ /* 0x000fe2000f8e18ff */
[C---:B-1----:R-:W-:Y:S01]  /*7ab0*/  FMUL R0, R24.reuse, R4 ;  /* 0x0000000418007220 */ /* 0x042fe20000400000 */
        /* <DEDUP_REMOVED lines=33> */
[----:B------:R-:W-:Y:S01]  /*7cd0*/  FFMA R15, R27, R47, R19 ;  /* 0x0000002f1b0f7223 */ /* 0x000fe20000000013 */
[----:B------:R-:W-:Y:S02]  /*7ce0*/  MOV R16, UR62 ;  /* 0x0000003e00107c02 */ /* 0x000fe40008000f00 */
[----:B------:R-:W-:Y:S02]  /*7cf0*/  @P6 IADD3 R17, PT, PT, R20, 0x40, RZ ;  /* 0x0000004014116810 */ /* 0x000fe40007ffe0ff */
[----:B------:R1:W-:Y:S01]  /*7d00*/  STS.128 [R58+0x2030], R12 ;  /* 0x0020300c3a007388 */ /* 0x0003e20000000c00 */
[----:B------:R-:W-:Y:S02]  /*7d10*/  LEA R0, R71, UR43, 0x3 ;  /* 0x0000002b47007c11 */ /* 0x000fe4000f8e18ff */
[----:B------:R-:W-:Y:S01]  /*7d20*/  @P6 PRMT R16, R16, 0x654, R17 ;  /* 0x0000065410106816 */ /* 0x000fe20000000011 */
[----:B------:R-:W-:Y:S01]  /*7d30*/  @!PT LDS RZ, [RZ] ;  /* 0x00000000fffff984 */ /* 0x000fe20000000800 */
[----:B------:R-:W-:Y:S01]  /*7d40*/  @!PT LDS RZ, [RZ] ;  /* 0x00000000fffff984 */ /* 0x000fe20000000800 */
[----:B------:R-:W-:Y:S01]  /*7d50*/  @!PT LDS RZ, [RZ] ;  /* 0x00000000fffff984 */ /* 0x000fe20000000800 */
[----:B------:R-:W-:Y:S01]  /*7d60*/  @!PT LDS RZ, [RZ] ;  /* 0x00000000fffff984 */ /* 0x000fe20000000800 */
[----:B------:R3:W-:Y:S06]  /*7d70*/  MEMBAR.ALL.CTA ;  /* 0x0000000000007992 */ /* 0x0007ec0000008000 */
[----:B---3--:R-:W3:Y:S01]  /*7d80*/  FENCE.VIEW.ASYNC.S ;  /* 0x00000000000073c6 */ /* 0x008ee20000000000 */
[----:B------:R-:W-:Y:S01]  /*7d90*/  @P6 SHF.L.U32 R2, R61, 0x1f, RZ ;  /* 0x0000001f3d026819 */ /* 0x000fe200000006ff */
[----:B---3--:R-:W-:Y:S06]  /*7da0*/  BAR.SYNC.DEFER_BLOCKING 0x1, 0x80 ;  /* 0x0042000000007b1d */ /* 0x008fec0000010000 */
[----:B------:R-:W-:Y:S05]  /*7db0*/  @P0 BRA `(.L_x_128) ;  /* 0x0000000000280947 */ /* 0x000fea0003800000 */
[----:B------:R-:W3:Y:S01]  /*7dc0*/  LDCU.64 UR6, c[0x0][0x348] ;  /* 0x00006900ff0677ac */ /* 0x000ee20008000a00 */
[----:B------:R-:W-:Y:S02]  /*7dd0*/  UIADD3 UR9, UPT, UPT, UR49, 0x10, URZ ;  /* 0x0000001031097890 */ /* 0x000fe4000fffe0ff */
[----:B------:R-:W-:Y:S01]  /*7de0*/  UIADD3 UR8, UPT, UPT, UR43, 0x2200, URZ ;  /* 0x000022002b087890 */ /* 0x000fe2000fffe0ff */
[----:B------:R-:W-:Y:S01]  /*7df0*/  UMOV UR10, UR50 ;  /* 0x00000032000a7c82 */ /* 0x000fe20008000000 */
[----:B------:R-:W-:Y:S01]  /*7e00*/  UMOV UR11, UR60 ;  /* 0x0000003c000b7c82 */ /* 0x000fe20008000000 */
[----:B---3--:R-:W-:Y:S04]  /*7e10*/  UIADD3 UR4, UP0, UPT, UR6, 0x680, URZ ;  /* 0x0000068006047890 */ /* 0x008fe8000ff1e0ff */
[----:B------:R-:W-:Y:S09]  /*7e20*/  UIADD3.X UR5, UPT, UPT, URZ, UR7, URZ, UP0, !UPT ;  /* 0x00000007ff057290 */ /* 0x000ff200087fe4ff */
[----:B------:R3:W-:Y:S01]  /*7e30*/  UTMASTG.3D [UR8], [UR4] ;  /* 0x00000008040073b5 */ /* 0x0007e20008010000 */
[----:B------:R0:W-:Y:S01]  /*7e40*/  UTMACMDFLUSH ;  /* 0x00000000000079b7 */ /* 0x0001e20000000000 */
[----:B---3--:R-:W-:Y:S04]  /*7e50*/  DEPBAR.LE SB0, 0x1 ;  /* 0x000080400000791a */ /* 0x008fe80000000000 */
.L_x_128:
[----:B------:R-:W-:Y:S05]  /*7e60*/  BSYNC.RECONVERGENT B0 ;  /* 0x0000000000007941 */ /* 0x000fea0003800200 */
.L_x_127:
[----:B------:R-:W-:Y:S01]  /*7e70*/  BAR.SYNC.DEFER_BLOCKING 0x1, 0x80 ;  /* 0x0042000000007b1d */ /* 0x000fe20000010000 */
[----:B------:R-:W-:Y:S04]  /*7e80*/  UIADD3 UR4, UPT, UPT, UR45, 0x1, URZ ;  /* 0x000000012d047890 */ /* 0x000fe8000fffe0ff */
[----:B------:R-:W-:Y:S04]  /*7e90*/  UISETP.NE.AND UP0, UPT, UR4, 0x4, UPT ;  /* 0x000000040400788c */ /* 0x000fe8000bf05270 */
[----:B------:R-:W-:Y:S01]  /*7ea0*/  USEL UR44, UR4, URZ, UP0 ;  /* 0x000000ff042c7287 */ /* 0x000fe20008000000 */
[----:B------:R3:W-:Y:S01]  /*7eb0*/  @P6 SYNCS.ARRIVE.TRANS64.RED.A1T0 RZ, [R16+URZ], RZ ;  /* 0x000000ff10ff69a7 */ /* 0x0007e200081004ff */
[----:B------:R-:W-:Y:S01]  /*7ec0*/  BSSY B1, `(.L_x_129) ;  /* 0x0000017000017945 */ /* 0x000fe20003800000 */
[----:B------:R-:W4:Y:S02]  /*7ed0*/  @P6 SYNCS.PHASECHK.TRANS64.TRYWAIT P0, [R0+URZ+0x20], R2 ;  /* 0x00002002000065a7 */ /* 0x000f2400080011ff */
[----:B----4-:R-:W-:Y:S01]  /*7ee0*/  @P6 SEL R72, RZ, 0x1, !P0 ;  /* 0x00000001ff486807 */ /* 0x010fe20004000000 */
[----:B---3--:R-:W-:Y:S06]  /*7ef0*/  @!P6 BRA `(.L_x_130) ;  /* 0x00000000004ce947 */ /* 0x008fec0003800000 */
        /* <DEDUP_REMOVED lines=9> */
[----:B------:R-:W-:Y:S04]  /*7f90*/  SHF.L.U32 R6, R61, 0x1f, RZ ;  /* 0x0000001f3d067819 */ /* 0x000fe800000006ff */
[----:B------:R-:W1:Y:S02]  /*7fa0*/  SYNCS.PHASECHK.TRANS64.TRYWAIT P0, [R0+URZ+0x20], R6 ;  /* 0x00002006000075a7 */ /* 0x000e6400080011ff */
[----:B-1----:R-:W-:Y:S05]  /*7fb0*/  @!P0 BRA `(.L_x_133) ;  /* 0x0000001c00188947 */ /* 0x002fea0003800000 */
.L_x_132:
[----:B------:R-:W-:Y:S05]  /*7fc0*/  BSYNC B0 ;  /* 0x0000000000007941 */ /* 0x000fea0003800000 */
.L_x_131:
[----:B------:R-:W-:Y:S02]  /*7fd0*/  ISETP.NE.AND P0, PT, R73, RZ, PT ;  /* 0x000000ff4900720c */ /* 0x000fe40003f05270 */
[----:B------:R-:W-:Y:S11]  /*7fe0*/  IADD3 R71, PT, PT, R71, 0x1, RZ ;  /* 0x0000000147477810 */ /* 0x000ff60007ffe0ff */
[----:B------:R3:W4:Y:S04]  /*7ff0*/  @P0 LDS.128 R32, [R5] ;  /* 0x0000000005200984 */ /* 0x0007280000000c00 */
[----:B------:R3:W1:Y:S04]  /*8000*/  @P0 LDS.128 R36, [R4+0x10] ;  /* 0x0000100004240984 */ /* 0x0006680000000c00 */
[----:B------:R3:W1:Y:S04]  /*8010*/  @P0 LDS.128 R40, [R3+0x20] ;  /* 0x0000200003280984 */ /* 0x0006680000000c00 */
[----:B------:R3:W1:Y:S02]  /*8020*/  @P0 LDS.128 R44, [R2+0x30] ;  /* 0x00003000022c0984 */ /* 0x0006640000000c00 */
.L_x_130:
[----:B------:R-:W-:Y:S05]  /*8030*/  BSYNC B1 ;  /* 0x0000000000017941 */ /* 0x000fea0003800000 */
.L_x_129:
[----:B-1----:R-:W-:Y:S05]  /*8040*/  VIADD R0, R25, 0x20 ;  /* 0x0000002019007836 */ /* 0x002fea0000000000 */
[----:B------:R-:W-:Y:S04]  /*8050*/  SHF.R.U32.HI R0, RZ, 0x15, R0 ;  /* 0x00000015ff007819 */ /* 0x000fe80000011600 */
[----:B------:R-:W-:Y:S11]  /*8060*/  LOP3.LUT P0, RZ, R0, 0x3, R52, 0x48, !PT ;  /* 0x0000000300ff7812 */ /* 0x000ff60007804834 */
[----:B------:R-:W-:Y:S02]  /*8070*/  @!UPT UIADD3 URZ, UPT, UPT, URZ, URZ, URZ ;  /* 0x000000fffffff290 */ /* 0x000fe4000fffe0ff */
[----:B------:R-:W-:Y:S05]  /*8080*/  @!P0 BRA `(.L_x_134) ;  /* 0x0000000000408947 */ /* 0x000fea0003800000 */
[----:B------:R-:W1:Y:S01]  /*8090*/  LDCU.64 UR8, c[0x4][0x70] ;  /* 0x01000e00ff0877ac */ /* 0x000e620008000a00 */
[----:B---3--:R-:W-:Y:S01]  /*80a0*/  MOV R3, 0x0 ;  /* 0x0000000000037802 */ /* 0x008fe20000000f00 */
[----:B------:R-:W-:Y:S02]  /*80b0*/  HFMA2 R12, -RZ, RZ, 0, 5.9604644775390625e-08 ;  /* 0x00000001ff0c7431 */ /* 0x000fe400000001ff */
[----:B------:R-:W-:Y:S02]  /*80c0*/  IMAD.MOV.U32 R8, RZ, RZ, 0x192 ;  /* 0x00000192ff087424 */ /* 0x000fe400078e00ff */
[----:B------:R-:W-:Y:S01]  /*80d0*/  IMAD.MOV.U32 R13, RZ, RZ, RZ ;  /* 0x000000ffff0d7224 */ /* 0x000fe200078e00ff */
[----:B------:R-:W3:Y:S01]  /*80e0*/  LDCU.64 UR6, c[0x4][0x78] ;  /* 0x01000f00ff0677ac */ /* 0x000ee20008000a00 */
[----:B------:R-:W2:Y:S01]  /*80f0*/  LDC.64 R2, c[0x4][R3] ;  /* 0x0100000003027b82 */ /* 0x000ea20000000a00 */
        /* <DEDUP_REMOVED lines=9> */
.L_x_134:
[----:B------:R-:W-:Y:S05]  /*8190*/  WARPSYNC.ALL ;  /* 0x0000000000007948 */ /* 0x000fea0003800000 */
[----:B------:R-:W-:Y:S01]  /*81a0*/  R2UR UR4, R25 ;  /* 0x00000000190472ca */ /* 0x000fe200000e0000 */
[----:B------:R-:W-:Y:S01]  /*81b0*/  BSSY.RECONVERGENT B0, `(.L_x_135) ;  /* 0x0000041000007945 */ /* 0x000fe20003800200 */
[----:B------:R-:W-:Y:S02]  /*81c0*/  ISETP.NE.AND P6, PT, R69, RZ, PT ;  /* 0x000000ff4500720c */ /* 0x000fe40003fc5270 */
[----:B------:R-:W-:Y:S02]  /*81d0*/  ISETP.NE.AND P0, PT, R66, RZ, PT ;  /* 0x000000ff4200720c */ /* 0x000fe40003f05270 */
[----:B------:R-:W-:Y:S07]  /*81e0*/  MOV R20, UR44 ;  /* 0x0000002c00147c02 */ /* 0x000fee0008000f00 */
[----:B---3--:R-:W1:Y:S02]  /*81f0*/  LDTM.x16 R4, tmem[UR4+0x20] ;  /* 0x00002004000479ee */ /* 0x008e640008240000 */
[----:B------:R-:W-:Y:S01]  /*8200*/  @P6 LEA R20, R20, UR43, 0x3 ;  /* 0x0000002b14146c11 */ /* 0x000fe2000f8e18ff */
[C---:B-1----:R-:W-:Y:S01]  /*8210*/  FMUL R0, R24.reuse, R4 ;  /* 0x0000000418007220 */ /* 0x042fe20000400000 */
[C---:B------:R-:W-:Y:S01]  /*8220*/  FMUL R2, R24.reuse, R5 ;  /* 0x0000000518027220 */ /* 0x040fe20000400000 */
[C---:B------:R-:W-:Y:S01]  /*8230*/  FMUL R3, R24.reuse, R6 ;  /* 0x0000000618037220 */ /* 0x040fe20000400000 */
[C---:B------:R-:W-:Y:S01]  /*8240*/  FMUL R7, R24.reuse, R7 ;  /* 0x0000000718077220 */ /* 0x040fe20000400000 */
[C---:B----4-:R-:W-:Y:S01]  /*8250*/  FFMA R28, R27.reuse, R32, R0 ;  /* 0x000000201b1c7223 */ /* 0x050fe20000000000 */
        /* <DEDUP_REMOVED lines=54> */
.L_x_136:
[----:B------:R-:W-:Y:S05]  /*85c0*/  BSYNC.RECONVERGENT B0 ;  /* 0x0000000000007941 */ /* 0x000fea0003800200 */
.L_x_135:
        /* <DEDUP_REMOVED lines=21> */
.L_x_140:
[----:B------:R-:W-:Y:S05]  /*8720*/  BSYNC B0 ;  /* 0x0000000000007941 */ /* 0x000fea0003800000 */
.L_x_139:
[----:B------:R-:W-:Y:S11]  /*8730*/  ISETP.NE.AND P0, PT, R73, RZ, PT ;  /* 0x000000ff4900720c */ /* 0x000ff60003f05270 */
[----:B------:R-:W-:Y:S02]  /*8740*/  @!UPT UIADD3 URZ, UPT, UPT, URZ, URZ, URZ ;  /* 0x000000fffffff290 */ /* 0x000fe4000fffe0ff */
[----:B------:R3:W4:Y:S04]  /*8750*/  @P0 LDS.128 R32, [R4] ;  /* 0x0000000004200984 */ /* 0x0007280000000c00 */
[----:B------:R3:W1:Y:S04]  /*8760*/  @P0 LDS.128 R36, [R3+0x10] ;  /* 0x0000100003240984 */ /* 0x0006680000000c00 */
[----:B------:R3:W1:Y:S04]  /*8770*/  @P0 LDS.128 R40, [R2+0x20] ;  /* 0x0000200002280984 */ /* 0x0006680000000c00 */
[----:B------:R3:W1:Y:S02]  /*8780*/  @P0 LDS.128 R44, [R71+0x30] ;  /* 0x00003000472c0984 */ /* 0x0006640000000c00 */
.L_x_138:
[----:B------:R-:W-:Y:S05]  /*8790*/  BSYNC B1 ;  /* 0x0000000000017941 */ /* 0x000fea0003800000 */
.L_x_137:
        /* <DEDUP_REMOVED lines=21> */
.L_x_142:
[----:B------:R-:W-:Y:S01]  /*88f0*/  ISETP.NE.AND P0, PT, R66, RZ, PT ;  /* 0x000000ff4200720c */ /* 0x000fe20003f05270 */
[----:B------:R-:W-:Y:S05]  /*8900*/  WARPSYNC.ALL ;  /* 0x0000000000007948 */ /* 0x000fea0003800000 */
[----:B------:R-:W-:Y:S01]  /*8910*/  R2UR UR4, R25 ;  /* 0x00000000190472ca */ /* 0x000fe200000e0000 */
[----:B------:R-:W-:Y:S01]  /*8920*/  BSSY.RECONVERGENT B0, `(.L_x_143) ;  /* 0x000003c000007945 */ /* 0x000fe20003800200 */
[----:B------:R-:W-:Y:S04]  /*8930*/  IADD3 R70, PT, PT, R70, 0xb0, RZ ;  /* 0x000000b046467810 */ /* 0x000fe80007ffe0ff */
[----:B------:R-:W-:Y:S07]  /*8940*/  LOP3.LUT R70, R70, 0xfefffff8, RZ, 0xc0, !PT ;  /* 0xfefffff846467812 */ /* 0x000fee00078ec0ff */
[----:B---3--:R-:W1:Y:S01]  /*8950*/  LDTM.x16 R4, tmem[UR4+0x30] ;  /* 0x00003004000479ee */ /* 0x008e620008240000 */
[----:B------:R-:W-:Y:S01]  /*8960*/  NOP ;  /* 0x0000000000007918 */ /* 0x000fe20000000000 */
[----:B-1----:R1:W-:Y:S01]  /*8970*/  SYNCS.ARRIVE.TRANS64.RED.A1T0 RZ, [R70+URZ], RZ ;  /* 0x000000ff46ff79a7 */ /* 0x0023e200081004ff */
[C---:B------:R-:W-:Y:S01]  /*8980*/  FMUL R0, R24.reuse, R4 ;  /* 0x0000000418007220 */ /* 0x040fe20000400000 */
        /* <DEDUP_REMOVED lines=53> */
.L_x_144:
[----:B------:R-:W-:Y:S05]  /*8ce0*/  BSYNC.RECONVERGENT B0 ;  /* 0x0000000000007941 */ /* 0x000fea0003800200 */
.L_x_143:
[----:B------:R-:W-:Y:S01]  /*8cf0*/  BAR.SYNC.DEFER_BLOCKING 0x1, 0x80 ;  /* 0x0042000000007b1d */ /* 0x000fe20000010000 */
[----:B------:R-:W-:Y:S01]  /*8d00*/  UISETP.NE.AND UP0, UPT, UR46, -0x4, UPT ;  /* 0xfffffffc2e00788c */ /* 0x000fe2000bf05270 */
[----:B------:R-:W-:Y:S08]  /*8d10*/  IADD3 R22, PT, PT, R22, 0x1, RZ ;  /* 0x0000000116167810 */ /* 0x000ff00007ffe0ff */
[----:B------:R-:W-:Y:S05]  /*8d20*/  BRA.U !UP0, `(.L_x_145) ;  /* 0x0000000108287547 */ /* 0x000fea000b800000 */
[----:B------:R-:W-:Y:S01]  /*8d30*/  ISETP.NE.AND P0, PT, R69, RZ, PT ;  /* 0x000000ff4500720c */ /* 0x000fe20003f05270 */
[----:B------:R-:W-:Y:S01]  /*8d40*/  IMAD.U32 R2, RZ, RZ, UR45 ;  /* 0x0000002dff027e24 */ /* 0x000fe2000f8e00ff */
[----:B------:R-:W-:Y:S01]  /*8d50*/  UIADD3 UR4, UPT, UPT, UR45, 0x1, URZ ;  /* 0x000000012d047890 */ /* 0x000fe2000fffe0ff */
[----:B------:R-:W-:Y:S03]  /*8d60*/  IMAD.U32 R0, RZ, RZ, UR62 ;  /* 0x0000003eff007e24 */ /* 0x000fe6000f8e00ff */
[----:B------:R-:W-:Y:S04]  /*8d70*/  UISETP.NE.AND UP0, UPT, UR4, 0x4, UPT ;  /* 0x000000040400788c */ /* 0x000fe8000bf05270 */
[----:B------:R-:W-:Y:S03]  /*8d80*/  USEL UR45, UR4, URZ, UP0 ;  /* 0x000000ff042d7287 */ /* 0x000fe60008000000 */
[----:B------:R-:W-:Y:S05]  /*8d90*/  @P0 LEA R2, R2, UR43, 0x3 ;  /* 0x0000002b02020c11 */ /* 0x000fea000f8e18ff */
[----:B------:R-:W-:Y:S05]  /*8da0*/  @P0 VIADD R2, R2, 0x40 ;  /* 0x0000004002020836 */ /* 0x000fea0000000000 */
[----:B------:R-:W-:Y:S04]  /*8db0*/  @P0 PRMT R0, R0, 0x654, R2 ;  /* 0x0000065400000816 */ /* 0x000fe80000000002 */
[----:B------:R3:W-:Y:S03]  /*8dc0*/  @P0 SYNCS.ARRIVE.TRANS64.RED.A1T0 RZ, [R0+URZ], RZ ;  /* 0x000000ff00ff09a7 */ /* 0x0007e600081004ff */
.L_x_145:
[----:B------:R-:W-:Y:S01]  /*8dd0*/  R2UR UR5, R53 ;  /* 0x00000000350572ca */ /* 0x000fe200000e0000 */
[----:B------:R-:W-:Y:S01]  /*8de0*/  UISETP.NE.AND UP0, UPT, UR61, URZ, UPT ;  /* 0x000000ff3d00728c */ /* 0x000fe2000bf05270 */
[----:B------:R-:W-:Y:S01]  /*8df0*/  R2UR UR4, R54 ;  /* 0x00000000360472ca */ /* 0x000fe200000e0000 */
[----:B------:R-:W-:Y:S01]  /*8e00*/  UIADD3 UR46, UPT, UPT, UR46, 0x4, URZ ;  /* 0x000000042e2e7890 */ /* 0x000fe2000fffe0ff */
[----:B------:R-:W-:Y:S01]  /*8e10*/  ISETP.NE.AND P0, PT, R57, 0x2, PT ;  /* 0x000000023900780c */ /* 0x000fe20003f05270 */
[----:B------:R-:W-:Y:S01]  /*8e20*/  UMOV UR60, UR59 ;  /* 0x0000003b003c7c82 */ /* 0x000fe20008000000 */
[----:B------:R-:W-:Y:S02]  /*8e30*/  ISETP.NE.AND P1, PT, R22, 0x4, PT ;  /* 0x000000041600780c */ /* 0x000fe40003f25270 */
[----:B------:R-:W-:Y:S02]  /*8e40*/  SEL R2, RZ, 0x1, P0 ;  /* 0x00000001ff027807 */ /* 0x000fe40000000000 */
[----:B---3--:R-:W-:Y:S02]  /*8e50*/  SEL R0, RZ, 0x1, P1 ;  /* 0x00000001ff007807 */ /* 0x008fe40000800000 */
[----:B------:R-:W-:Y:S01]  /*8e60*/  LOP3.LUT R59, R59, R2, RZ, 0x3c, !PT ;  /* 0x000000023b3b7212 */ /* 0x000fe200078e3cff */
[----:B------:R-:W-:Y:S01]  /*8e70*/  UIADD3 UR28, UPT, UPT, UR36, UR5, URZ ;  /* 0x00000005241c7290 */ /* 0x000fe2000fffe0ff */
[----:B------:R-:W-:Y:S01]  /*8e80*/  LOP3.LUT R60, R60, R0, RZ, 0x3c, !PT ;  /* 0x000000003c3c7212 */ /* 0x000fe200078e3cff */
[----:B------:R-:W-:Y:S01]  /*8e90*/  UIADD3 UR24, UPT, UPT, UR37, UR4, URZ ;  /* 0x0000000425187290 */ /* 0x000fe2000fffe0ff */
[----:B------:R-:W-:Y:S02]  /*8ea0*/  SEL R57, R57, RZ, P0 ;  /* 0x000000ff39397207 */ /* 0x000fe40000000000 */
[----:B------:R-:W-:Y:S01]  /*8eb0*/  SEL R22, R22, RZ, P1 ;  /* 0x000000ff16167207 */ /* 0x000fe20000800000 */
[----:B------:R-:W-:Y:S08]  /*8ec0*/  BRA.U UP0, `(.L_x_146) ;  /* 0xffffffd100e07547 */ /* 0x000ff0000b83ffff */
[----:B------:R-:W-:-:S09]  /*8ed0*/  UISETP.NE.AND UP0, UPT, UR63, URZ, UPT ;  /* 0x000000ff3f00728c */ /* 0x000fd2000bf05270 */
[----:B------:R-:W-:Y:S05]  /*8ee0*/  BRA.U !UP0, `(.L_x_147) ;  /* 0x0000000108487547 */ /* 0x000fea000b800000 */
[----:B------:R-:W3:Y:S02]  /*8ef0*/  LDCU.64 UR4, c[0x0][0x890] ;  /* 0x00011200ff0477ac */ /* 0x000ee40008000a00 */
[----:B---3--:R-:W-:-:S04]  /*8f00*/  UISETP.NE.U32.AND UP0, UPT, UR4, URZ, UPT ;  /* 0x000000ff0400728c */ /* 0x008fc8000bf05070 */
[----:B------:R-:W-:-:S09]  /*8f10*/  UISETP.NE.AND.EX UP0, UPT, UR5, URZ, UPT, UP0 ;  /* 0x000000ff0500728c */ /* 0x000fd2000bf05300 */
[----:B------:R-:W-:Y:S05]  /*8f20*/  BRA.U UP0, `(.L_x_148) ;  /* 0x00000001000c7547 */ /* 0x000fea000b800000 */
[----:B------:R-:W-:-:S13]  /*8f30*/  FSETP.NEU.AND P0, PT, R27, RZ, PT ;  /* 0x000000ff1b00720b */ /* 0x000fda0003f0d000 */
[----:B------:R-:W-:Y:S05]  /*8f40*/  @!P0 EXIT ;  /* 0x000000000000894d */ /* 0x000fea0003800000 */
[----:B------:R-:W-:Y:S05]  /*8f50*/  BRA `(.L_x_147) ;  /* 0x00000000002c7947 */ /* 0x000fea0003800000 */
.L_x_148:
[----:B------:R-:W-:Y:S01]  /*8f60*/  ISETP.NE.AND P0, PT, R56, RZ, PT ;  /* 0x000000ff3800720c */ /* 0x000fe20003f05270 */
[----:B------:R-:W-:-:S12]  /*8f70*/  BSSY.RECONVERGENT B0, `(.L_x_147) ;  /* 0x0000009000007945 */ /* 0x000fd80003800200 */
[----:B------:R-:W-:Y:S05]  /*8f80*/  @P0 BRA `(.L_x_149) ;  /* 0x0000000000140947 */ /* 0x000fea0003800000 */
[----:B------:R-:W3:Y:S02]  /*8f90*/  LDCU.64 UR4, c[0x0][0x888] ;  /* 0x00011100ff0477ac */ /* 0x000ee40008000a00 */
[----:B---3--:R-:W-:-:S04]  /*8fa0*/  ISETP.NE.U32.AND P0, PT, RZ, UR4, PT ;  /* 0x00000004ff007c0c */ /* 0x008fc8000bf05070 */
[----:B------:R-:W-:-:S13]  /*8fb0*/  ISETP.NE.AND.EX P0, PT, RZ, UR5, PT, P0 ;  /* 0x00000005ff007c0c */ /* 0x000fda000bf05300 */
[----:B------:R-:W-:Y:S05]  /*8fc0*/  @!P0 EXIT ;  /* 0x000000000000894d */ /* 0x000fea0003800000 */
[----:B------:R-:W-:Y:S05]  /*8fd0*/  BRA `(.L_x_150) ;  /* 0x0000000000087947 */ /* 0x000fea0003800000 */
.L_x_149:
[----:B------:R-:W-:-:S13]  /*8fe0*/  FSETP.NEU.AND P0, PT, R27, RZ, PT ;  /* 0x000000ff1b00720b */ /* 0x000fda0003f0d000 */
[----:B------:R-:W-:Y:S05]  /*8ff0*/  @!P0 EXIT ;  /* 0x000000000000894d */ /* 0x000fea0003800000 */
.L_x_150:
[----:B------:R-:W-:Y:S05]  /*9000*/  BSYNC.RECONVERGENT B0 ;  /* 0x0000000000007941 */ /* 0x000fea0003800200 */
.L_x_147:
[----:B------:R-:W-:Y:S01]  /*9010*/  ULEA UR4, UR45, UR43, 0x3 ;  /* 0x0000002b2d047291 */ /* 0x000fe2000f8e18ff */
[----:B------:R-:W-:-:S04]  /*9020*/  DEPBAR.LE SB0, 0x0 ;  /* 0x000080000000791a */ /* 0x000fc80000000000 */
[----:B------:R-:W-:-:S04]  /*9030*/  UIADD3 UR4, UPT, UPT, UR4, 0x40, URZ ;  /* 0x0000004004047890 */ /* 0x000fc8000fffe0ff */
[----:B------:R-:W-:-:S09]  /*9040*/  UPRMT UR4, UR62, 0x654, UR4 ;  /* 0x000006543e047896 */ /* 0x000fd20008000004 */
[----:B------:R-:W-:Y:S01]  /*9050*/  SYNCS.ARRIVE.TRANS64.RED.A1T0 RZ, [UR4], RZ ;  /* 0x000000ffffff79a7 */ /* 0x000fe20008100404 */
[----:B------:R-:W-:Y:S05]  /*9060*/  EXIT ;  /* 0x000000000000794d */ /* 0x000fea0003800000 */
.L_x_24:
[----:B---3--:R3:W4:Y:S02]  /*9070*/  SYNCS.PHASECHK.TRANS64.TRYWAIT P0, [R0+URZ+0xe0], R2 ;  /* 0x0000e002000075a7 */ /* 0x00872400080011ff */
[----:B----4-:R-:W-:Y:S05]  /*9080*/  @!P0 NANOSLEEP.SYNCS 0x989680 ;  /* 0x009896800000895d */ /* 0x010fea0003900000 */
[----:B------:R-:W4:Y:S02]  /*9090*/  @!P0 SYNCS.PHASECHK.TRANS64 P0, [R0+URZ+0xe0], R2 ;  /* 0x0000e002000085a7 */ /* 0x000f2400080010ff */
[----:B----4-:R-:W-:Y:S05]  /*90a0*/  @!P0 BRA `(.L_x_24) ;  /* 0xfffffffc00f08947 */ /* 0x010fea000383ffff */
[----:B------:R-:W-:Y:S05]  /*90b0*/  BRA `(.L_x_151) ;  /* 0xffffff88005c7947 */ /* 0x000fea000383ffff */
.L_x_27:
[----:B--2---:R-:W-:-:S07]  /*90c0*/  MOV R0, UR7 ;  /* 0x0000000700007c02 */ /* 0x004fce0008000f00 */
.L_x_152:
[----:B--2---:R2:W3:Y:S02]  /*90d0*/  SYNCS.PHASECHK.TRANS64.TRYWAIT P0, [R0+URZ+0x10], R3 ;  /* 0x00001003000075a7 */ /* 0x0044e400080011ff */
[----:B---3--:R-:W-:Y:S05]  /*90e0*/  @!P0 NANOSLEEP.SYNCS 0x989680 ;  /* 0x009896800000895d */ /* 0x008fea0003900000 */
[----:B------:R-:W3:Y:S02]  /*90f0*/  @!P0 SYNCS.PHASECHK.TRANS64 P0, [R0+URZ+0x10], R3 ;  /* 0x00001003000085a7 */ /* 0x000ee400080010ff */
[----:B---3--:R-:W-:Y:S05]  /*9100*/  @!P0 BRA `(.L_x_152) ;  /* 0xfffffffc00f08947 */ /* 0x008fea000383ffff */
[----:B------:R-:W-:Y:S05]  /*9110*/  BRA `(.L_x_26) ;  /* 0xffffff8800b47947 */ /* 0x000fea000383ffff */
.L_x_36:
[----:B-1----:R-:W-:-:S07]  /*9120*/  MOV R0, UR7 ;  /* 0x0000000700007c02 */ /* 0x002fce0008000f00 */
.L_x_153:
[----:B-1----:R1:W2:Y:S02]  /*9130*/  SYNCS.PHASECHK.TRANS64.TRYWAIT P0, [R0+URZ+0x10], R3 ;  /* 0x00001003000075a7 */ /* 0x0022a400080011ff */
[----:B--2---:R-:W-:Y:S05]  /*9140*/  @!P0 NANOSLEEP.SYNCS 0x989680 ;  /* 0x009896800000895d */ /* 0x004fea0003900000 */
[----:B------:R-:W2:Y:S02]  /*9150*/  @!P0 SYNCS.PHASECHK.TRANS64 P0, [R0+URZ+0x10], R3 ;  /* 0x00001003000085a7 */ /* 0x000ea400080010ff */
[----:B--2---:R-:W-:Y:S05]  /*9160*/  @!P0 BRA `(.L_x_153) ;  /* 0xfffffffc00f08947 */ /* 0x004fea000383ffff */
[----:B------:R-:W-:Y:S05]  /*9170*/  BRA `(.L_x_35) ;  /* 0xffffff9000107947 */ /* 0x000fea000383ffff */
.L_x_43:
[----:B-1----:R1:W4:Y:S02]  /*9180*/  SYNCS.PHASECHK.TRANS64.TRYWAIT P0, [R3+URZ+0x70], R0 ;  /* 0x00007000030075a7 */ /* 0x00232400080011ff */
[----:B----4-:R-:W-:Y:S05]  /*9190*/  @!P0 NANOSLEEP.SYNCS 0x989680 ;  /* 0x009896800000895d */ /* 0x010fea0003900000 */
[----:B------:R-:W4:Y:S02]  /*91a0*/  @!P0 SYNCS.PHASECHK.TRANS64 P0, [R3+URZ+0x70], R0 ;  /* 0x00007000030085a7 */ /* 0x000f2400080010ff */
[----:B----4-:R-:W-:Y:S05]  /*91b0*/  @!P0 BRA `(.L_x_43) ;  /* 0xfffffffc00f08947 */ /* 0x010fea000383ffff */
[----:B------:R-:W-:Y:S05]  /*91c0*/  BRA `(.L_x_154) ;  /* 0xffffff94004c7947 */ /* 0x000fea000383ffff */
.L_x_47:
[----:B------:R-:W-:-:S07]  /*91d0*/  MOV R0, UR4 ;  /* 0x0000000400007c02 */ /* 0x000fce0008000f00 */
.L_x_155:
[----:B-1----:R1:W2:Y:S02]  /*91e0*/  SYNCS.PHASECHK.TRANS64.TRYWAIT P0, [R0+URZ], R2 ;  /* 0x00000002000075a7 */ /* 0x0022a400080011ff */
[----:B--2---:R-:W-:Y:S05]  /*91f0*/  @!P0 NANOSLEEP.SYNCS 0x989680 ;  /* 0x009896800000895d */ /* 0x004fea0003900000 */
[----:B------:R-:W2:Y:S02]  /*9200*/  @!P0 SYNCS.PHASECHK.TRANS64 P0, [R0+URZ], R2 ;  /* 0x00000002000085a7 */ /* 0x000ea400080010ff */
[----:B--2---:R-:W-:Y:S05]  /*9210*/  @!P0 BRA `(.L_x_155) ;  /* 0xfffffffc00f08947 */ /* 0x004fea000383ffff */
[----:B------:R-:W-:Y:S05]  /*9220*/  BRA `(.L_x_156) ;  /* 0xffffff9800f87947 */ /* 0x000fea000383ffff */
.L_x_50:
[----:B--2---:R2:W3:Y:S02]  /*9230*/  SYNCS.PHASECHK.TRANS64.TRYWAIT P0, [R0+URZ+0xd0], R8 ;  /* 0x0000d008000075a7 */ /* 0x0044e400080011ff */
[----:B---3--:R-:W-:Y:S05]  /*9240*/  @!P0 NANOSLEEP.SYNCS 0x989680 ;  /* 0x009896800000895d */ /* 0x008fea0003900000 */
[----:B------:R-:W3:Y:S02]  /*9250*/  @!P0 SYNCS.PHASECHK.TRANS64 P0, [R0+URZ+0xd0], R8 ;  /* 0x0000d008000085a7 */ /* 0x000ee400080010ff */
[----:B---3--:R-:W-:Y:S05]  /*9260*/  @!P0 BRA `(.L_x_50) ;  /* 0xfffffffc00f08947 */ /* 0x008fea000383ffff */
[----:B------:R-:W-:Y:S05]  /*9270*/  BRA `(.L_x_157) ;  /* 0xffffff9c00587947 */ /* 0x000fea000383ffff */
.L_x_51:
[----:B------:R-:W-:-:S07]  /*9280*/  MOV R0, UR4 ;  /* 0x0000000400007c02 */ /* 0x000fce0008000f00 */
.L_x_158:
[----:B--2---:R2:W3:Y:S02]  /*9290*/  SYNCS.PHASECHK.TRANS64.TRYWAIT P0, [R0+URZ+0x80], R9 ;  /* 0x00008009000075a7 */ /* 0x0044e400080011ff */
[----:B---3--:R-:W-:Y:S05]  /*92a0*/  @!P0 NANOSLEEP.SYNCS 0x989680 ;  /* 0x009896800000895d */ /* 0x008fea0003900000 */
[----:B------:R-:W3:Y:S02]  /*92b0*/  @!P0 SYNCS.PHASECHK.TRANS64 P0, [R0+URZ+0x80], R9 ;  /* 0x00008009000085a7 */ /* 0x000ee400080010ff */
[----:B---3--:R-:W-:Y:S05]  /*92c0*/  @!P0 BRA `(.L_x_158) ;  /* 0xfffffffc00f08947 */ /* 0x008fea000383ffff */
[----:B------:R-:W-:Y:S05]  /*92d0*/  BRA `(.L_x_159) ;  /* 0xffffff9c00687947 */ /* 0x000fea000383ffff */
.L_x_52:
[----:B--2---:R2:W3:Y:S02]  /*92e0*/  SYNCS.PHASECHK.TRANS64.TRYWAIT P1, [R0+URZ+0x70], R8 ;  /* 0x00007008000075a7 */ /* 0x0044e400080211ff */
[----:B---3--:R-:W-:Y:S05]  /*92f0*/  @!P1 NANOSLEEP.SYNCS 0x989680 ;  /* 0x009896800000995d */ /* 0x008fea0003900000 */
[----:B------:R-:W3:Y:S02]  /*9300*/  @!P1 SYNCS.PHASECHK.TRANS64 P1, [R0+URZ+0x70], R8 ;  /* 0x00007008000095a7 */ /* 0x000ee400080210ff */
[----:B---3--:R-:W-:Y:S05]  /*9310*/  @!P1 BRA `(.L_x_52) ;  /* 0xfffffffc00f09947 */ /* 0x008fea000383ffff */
[----:B------:R-:W-:Y:S05]  /*9320*/  BRA `(.L_x_160) ;  /* 0xffffff9c00987947 */ /* 0x000fea000383ffff */
.L_x_55:
[----:B------:R-:W-:-:S07]  /*9330*/  MOV R0, UR4 ;  /* 0x0000000400007c02 */ /* 0x000fce0008000f00 */
.L_x_161:
[----:B--2---:R2:W3:Y:S02]  /*9340*/  SYNCS.PHASECHK.TRANS64.TRYWAIT P0, [R0+URZ+0x80], R2 ;  /* 0x00008002000075a7 */ /* 0x0044e400080011ff */
[----:B---3--:R-:W-:Y:S05]  /*9350*/  @!P0 NANOSLEEP.SYNCS 0x989680 ;  /* 0x009896800000895d */ /* 0x008fea0003900000 */
[----:B------:R-:W3:Y:S02]  /*9360*/  @!P0 SYNCS.PHASECHK.TRANS64 P0, [R0+URZ+0x80], R2 ;  /* 0x00008002000085a7 */ /* 0x000ee400080010ff */
[----:B---3--:R-:W-:Y:S05]  /*9370*/  @!P0 BRA `(.L_x_161) ;  /* 0xfffffffc00f08947 */ /* 0x008fea000383ffff */
[----:B------:R-:W-:Y:S05]  /*9380*/  BRA `(.L_x_54) ;  /* 0xffffff9c00ec7947 */ /* 0x000fea000383ffff */
.L_x_64:
[----:B--2---:R-:W-:-:S04]  /*9390*/  MOV R7, UR5 ;  /* 0x0000000500077c02 */ /* 0x004fc80008000f00 */
[----:B------:R2:W3:Y:S03]  /*93a0*/  SYNCS.PHASECHK.TRANS64.TRYWAIT P0, [R7+URZ+0x8], R8 ;  /* 0x00000808070075a7 */ /* 0x0004e600080011ff */
[----:B---3--:R-:W-:Y:S05]  /*93b0*/  @!P0 NANOSLEEP.SYNCS 0x989680 ;  /* 0x009896800000895d */ /* 0x008fea0003900000 */
[----:B------:R-:W3:Y:S02]  /*93c0*/  @!P0 SYNCS.PHASECHK.TRANS64 P0, [R7+URZ+0x8], R8 ;  /* 0x00000808070085a7 */ /* 0x000ee400080010ff */
[----:B---3--:R-:W-:Y:S05]  /*93d0*/  @!P0 BRA `(.L_x_64) ;  /* 0xfffffffc00ec8947 */ /* 0x008fea000383ffff */
[----:B------:R-:W-:Y:S05]  /*93e0*/  BRA `(.L_x_63) ;  /* 0xffffffa000a87947 */ /* 0x000fea000383ffff */
.L_x_66:
[----:B------:R-:W-:Y:S01]  /*93f0*/  BSSY B0, `(.L_x_162) ;  /* 0x0000006000007945 */ /* 0x000fe20003800000 */
[----:B------:R-:W-:-:S07]  /*9400*/  MOV R15, 0xffffffff ;  /* 0xffffffff000f7802 */ /* 0x000fce0000000f00 */
[----:B-12--5:R-:W-:Y:S05]  /*9410*/  WARPSYNC.COLLECTIVE R15, `(.L_x_163) ;  /* 0x000000000f0c7348 */ /* 0x026fea0003c00000 */
[----:B------:R-:W-:Y:S02]  /*9420*/  ELECT P6, UR79, PT ;  /* 0x00000000004f782f */ /* 0x000fe400038c0000 */
[----:B------:R-:W-:Y:S01]  /*9430*/  MOV R14, UR79 ;  /* 0x0000004f000e7c02 */ /* 0x000fe20008000f00 */
[----:B-12--5:R-:W-:Y:S10]  /*9440*/  ENDCOLLECTIVE ;  /* 0x000000000000791b */ /* 0x026ff40003800000 */
.L_x_163:
[----:B------:R-:W-:Y:S05]  /*9450*/  BSYNC B0 ;  /* 0x0000000000007941 */ /* 0x000fea0003800000 */
.L_x_162:
[----:B------:R-:W-:Y:S01]  /*9460*/  PLOP3.LUT P0, PT, P6, PT, PT, 0x80, 0x8 ;  /* 0x000000000008781c */ /* 0x000fe2000370f070 */
[----:B------:R-:W-:-:S12]  /*9470*/  BRA `(.L_x_164) ;  /* 0xffffffa000d87947 */ /* 0x000fd8000383ffff */
.L_x_68:
[----:B--2---:R-:W-:-:S04]  /*9480*/  MOV R5, UR5 ;  /* 0x0000000500057c02 */ /* 0x004fc80008000f00 */
[----:B------:R2:W3:Y:S03]  /*9490*/  SYNCS.PHASECHK.TRANS64.TRYWAIT P0, [R5+URZ+0x8], R6 ;  /* 0x00000806050075a7 */ /* 0x0004e600080011ff */
[----:B---3--:R-:W-:Y:S05]  /*94a0*/  @!P0 NANOSLEEP.SYNCS 0x989680 ;  /* 0x009896800000895d */ /* 0x008fea0003900000 */
[----:B------:R-:W3:Y:S02]  /*94b0*/  @!P0 SYNCS.PHASECHK.TRANS64 P0, [R5+URZ+0x8], R6 ;  /* 0x00000806050085a7 */ /* 0x000ee400080010ff */
[----:B---3--:R-:W-:Y:S05]  /*94c0*/  @!P0 BRA `(.L_x_68) ;  /* 0xfffffffc00ec8947 */ /* 0x008fea000383ffff */
[----:B------:R-:W-:Y:S05]  /*94d0*/  BRA `(.L_x_67) ;  /* 0xffffffa000dc7947 */ /* 0x000fea000383ffff */
.L_x_69:
[----:B-1----:R1:W2:Y:S02]  /*94e0*/  SYNCS.PHASECHK.TRANS64.TRYWAIT P0, [R3+URZ+0x70], R4 ;  /* 0x00007004030075a7 */ /* 0x0022a400080011ff */
[----:B--2---:R-:W-:Y:S05]  /*94f0*/  @!P0 NANOSLEEP.SYNCS 0x989680 ;  /* 0x009896800000895d */ /* 0x004fea0003900000 */
[----:B------:R-:W2:Y:S02]  /*9500*/  @!P0 SYNCS.PHASECHK.TRANS64 P0, [R3+URZ+0x70], R4 ;  /* 0x00007004030085a7 */ /* 0x000ea400080010ff */
[----:B--2---:R-:W-:Y:S05]  /*9510*/  @!P0 BRA `(.L_x_69) ;  /* 0xfffffffc00f08947 */ /* 0x004fea000383ffff */
[----:B------:R-:W-:Y:S05]  /*9520*/  BRA `(.L_x_165) ;  /* 0xffffffa400ec7947 */ /* 0x000fea000383ffff */
.L_x_71:
[----:B------:R-:W-:-:S13]  /*9530*/  R2UR UR4, R4 ;  /* 0x00000000040472ca */ /* 0x000fda00000e0000 */
[----:B------:R-:W-:-:S07]  /*9540*/  MOV R3, UR4 ;  /* 0x0000000400037c02 */ /* 0x000fce0008000f00 */
.L_x_166:
[----:B-1----:R1:W2:Y:S02]  /*9550*/  SYNCS.PHASECHK.TRANS64.TRYWAIT P0, [R3+URZ+0xb0], R5 ;  /* 0x0000b005030075a7 */ /* 0x0022a400080011ff */
[----:B--2---:R-:W-:Y:S05]  /*9560*/  @!P0 NANOSLEEP.SYNCS 0x989680 ;  /* 0x009896800000895d */ /* 0x004fea0003900000 */
[----:B------:R-:W2:Y:S02]  /*9570*/  @!P0 SYNCS.PHASECHK.TRANS64 P0, [R3+URZ+0xb0], R5 ;  /* 0x0000b005030085a7 */ /* 0x000ea400080010ff */
[----:B--2---:R-:W-:Y:S05]  /*9580*/  @!P0 BRA `(.L_x_166) ;  /* 0xfffffffc00f08947 */ /* 0x004fea000383ffff */
[----:B------:R-:W-:Y:S05]  /*9590*/  BRA `(.L_x_167) ;  /* 0xffffffa800407947 */ /* 0x000fea000383ffff */
.L_x_74:
[----:B------:R-:W-:Y:S07]  /*95a0*/  MOV R3, UR5 ;  /* 0x0000000500037c02 */ /* 0x000fee0008000f00 */
.L_x_168:
[----:B-1----:R1:W2:Y:S02]  /*95b0*/  SYNCS.PHASECHK.TRANS64.TRYWAIT P0, [R3+URZ], R5 ;  /* 0x00000005030075a7 */ /* 0x0022a400080011ff */
[----:B--2---:R-:W-:Y:S05]  /*95c0*/  @!P0 NANOSLEEP.SYNCS 0x989680 ;  /* 0x009896800000895d */ /* 0x004fea0003900000 */
[----:B------:R-:W2:Y:S02]  /*95d0*/  @!P0 SYNCS.PHASECHK.TRANS64 P0, [R3+URZ], R5 ;  /* 0x00000005030085a7 */ /* 0x000ea400080010ff */
[----:B--2---:R-:W-:Y:S05]  /*95e0*/  @!P0 BRA `(.L_x_168) ;  /* 0xfffffffc00f08947 */ /* 0x004fea000383ffff */
[----:B------:R-:W-:Y:S05]  /*95f0*/  BRA `(.L_x_73) ;  /* 0xffffffa800587947 */ /* 0x000fea000383ffff */
.L_x_78:
[----:B-1----:R-:W-:-:S07]  /*9600*/  MOV R2, UR4 ;  /* 0x0000000400027c02 */ /* 0x002fce0008000f00 */
.L_x_169:
[----:B-1----:R1:W2:Y:S02]  /*9610*/  SYNCS.PHASECHK.TRANS64.TRYWAIT P0, [R2+URZ], R3 ;  /* 0x00000003020075a7 */ /* 0x0022a400080011ff */
[----:B--2---:R-:W-:Y:S05]  /*9620*/  @!P0 NANOSLEEP.SYNCS 0x989680 ;  /* 0x009896800000895d */ /* 0x004fea0003900000 */
[----:B------:R-:W2:Y:S02]  /*9630*/  @!P0 SYNCS.PHASECHK.TRANS64 P0, [R2+URZ], R3 ;  /* 0x00000003020085a7 */ /* 0x000ea400080010ff */
[----:B--2---:R-:W-:Y:S05]  /*9640*/  @!P0 BRA `(.L_x_169) ;  /* 0xfffffffc00f08947 */ /* 0x004fea000383ffff */
[----:B------:R-:W-:Y:S05]  /*9650*/  BRA `(.L_x_170) ;  /* 0xffffffb000707947 */ /* 0x000fea000383ffff */
.L_x_79:
[----:B------:R-:W-:-:S07]  /*9660*/  MOV R2, UR5 ;  /* 0x0000000500027c02 */ /* 0x000fce0008000f00 */
.L_x_171:
[----:B-1----:R1:W2:Y:S02]  /*9670*/  SYNCS.PHASECHK.TRANS64.TRYWAIT P0, [R2+URZ], R4 ;  /* 0x00000004020075a7 */ /* 0x0022a400080011ff */
[----:B--2---:R-:W-:Y:S05]  /*9680*/  @!P0 NANOSLEEP.SYNCS 0x989680 ;  /* 0x009896800000895d */ /* 0x004fea0003900000 */
[----:B------:R-:W2:Y:S02]  /*9690*/  @!P0 SYNCS.PHASECHK.TRANS64 P0, [R2+URZ], R4 ;  /* 0x00000004020085a7 */ /* 0x000ea400080010ff */
[----:B--2---:R-:W-:Y:S05]  /*96a0*/  @!P0 BRA `(.L_x_171) ;  /* 0xfffffffc00f08947 */ /* 0x004fea000383ffff */
[----:B------:R-:W-:Y:S05]  /*96b0*/  BRA `(.L_x_172) ;  /* 0xffffffb000807947 */ /* 0x000fea000383ffff */
.L_x_80:
[----:B------:R-:W-:-:S07]  /*96c0*/  MOV R2, UR5 ;  /* 0x0000000500027c02 */ /* 0x000fce0008000f00 */
.L_x_173:
[----:B-1----:R1:W2:Y:S02]  /*96d0*/  SYNCS.PHASECHK.TRANS64.TRYWAIT P0, [R2+URZ], R4 ;  /* 0x00000004020075a7 */ /* 0x0022a400080011ff */
[----:B--2---:R-:W-:Y:S05]  /*96e0*/  @!P0 NANOSLEEP.SYNCS 0x989680 ;  /* 0x009896800000895d */ /* 0x004fea0003900000 */
[----:B------:R-:W2:Y:S02]  /*96f0*/  @!P0 SYNCS.PHASECHK.TRANS64 P0, [R2+URZ], R4 ;  /* 0x00000004020085a7 */ /* 0x000ea400080010ff */
[----:B--2---:R-:W-:Y:S05]  /*9700*/  @!P0 BRA `(.L_x_173) ;  /* 0xfffffffc00f08947 */ /* 0x004fea000383ffff */
[----:B------:R-:W-:Y:S05]  /*9710*/  BRA `(.L_x_174) ;  /* 0xffffffb0008c7947 */ /* 0x000fea000383ffff */
.L_x_83:
[----:B------:R-:W-:-:S07]  /*9720*/  MOV R2, UR62 ;  /* 0x0000003e00027c02 */ /* 0x000fce0008000f00 */
.L_x_175:
[----:B-1----:R1:W2:Y:S02]  /*9730*/  SYNCS.PHASECHK.TRANS64.TRYWAIT P1, [R2+URZ+0xf0], R3 ;  /* 0x0000f003020075a7 */ /* 0x0022a400080211ff */
[----:B--2---:R-:W-:Y:S05]  /*9740*/  @!P1 NANOSLEEP.SYNCS 0x989680 ;  /* 0x009896800000995d */ /* 0x004fea0003900000 */
[----:B------:R-:W2:Y:S02]  /*9750*/  @!P1 SYNCS.PHASECHK.TRANS64 P1, [R2+URZ+0xf0], R3 ;  /* 0x0000f003020095a7 */ /* 0x000ea400080210ff */
[----:B--2---:R-:W-:Y:S05]  /*9760*/  @!P1 BRA `(.L_x_175) ;  /* 0xfffffffc00f09947 */ /* 0x004fea000383ffff */
[----:B------:R-:W-:Y:S05]  /*9770*/  BRA `(.L_x_176) ;  /* 0xffffffb000dc7947 */ /* 0x000fea000383ffff */
.L_x_88:
[----:B--2---:R2:W3:Y:S02]  /*9780*/  SYNCS.PHASECHK.TRANS64.TRYWAIT P0, [R8+URZ+0x70], R0 ;  /* 0x00007000080075a7 */ /* 0x0044e400080011ff */
[----:B---3--:R-:W-:Y:S05]  /*9790*/  @!P0 NANOSLEEP.SYNCS 0x989680 ;  /* 0x009896800000895d */ /* 0x008fea0003900000 */
[----:B------:R-:W3:Y:S02]  /*97a0*/  @!P0 SYNCS.PHASECHK.TRANS64 P0, [R8+URZ+0x70], R0 ;  /* 0x00007000080085a7 */ /* 0x000ee400080010ff */
[----:B---3--:R-:W-:Y:S05]  /*97b0*/  @!P0 BRA `(.L_x_88) ;  /* 0xfffffffc00f08947 */ /* 0x008fea000383ffff */
[----:B------:R-:W-:Y:S05]  /*97c0*/  BRA `(.L_x_177) ;  /* 0xffffffb8001c7947 */ /* 0x000fea000383ffff */
.L_x_91:
[----:B--2---:R-:W-:Y:S07]  /*97d0*/  MOV R0, UR21 ;  /* 0x0000001500007c02 */ /* 0x004fee0008000f00 */
.L_x_178:
[----:B--2---:R2:W3:Y:S02]  /*97e0*/  SYNCS.PHASECHK.TRANS64.TRYWAIT P1, [R0+URZ+0x68], R2 ;  /* 0x00006802000075a7 */ /* 0x0044e400080211ff */
[----:B---3--:R-:W-:Y:S05]  /*97f0*/  @!P1 NANOSLEEP.SYNCS 0x989680 ;  /* 0x009896800000995d */ /* 0x008fea0003900000 */
[----:B------:R-:W3:Y:S02]  /*9800*/  @!P1 SYNCS.PHASECHK.TRANS64 P1, [R0+URZ+0x68], R2 ;  /* 0x00006802000095a7 */ /* 0x000ee400080210ff */
[----:B---3--:R-:W-:Y:S05]  /*9810*/  @!P1 BRA `(.L_x_178) ;  /* 0xfffffffc00f09947 */ /* 0x008fea000383ffff */
[----:B------:R-:W-:Y:S05]  /*9820*/  BRA `(.L_x_90) ;  /* 0xffffffbc00987947 */ /* 0x000fea000383ffff */
.L_x_94:
[----:B--2---:R-:W-:Y:S07]  /*9830*/  MOV R0, UR21 ;  /* 0x0000001500007c02 */ /* 0x004fee0008000f00 */
.L_x_179:
[----:B--2---:R2:W3:Y:S02]  /*9840*/  SYNCS.PHASECHK.TRANS64.TRYWAIT P0, [R0+URZ+0x40], R4 ;  /* 0x00004004000075a7 */ /* 0x0044e400080011ff */
[----:B---3--:R-:W-:Y:S05]  /*9850*/  @!P0 NANOSLEEP.SYNCS 0x989680 ;  /* 0x009896800000895d */ /* 0x008fea0003900000 */
[----:B------:R-:W3:Y:S02]  /*9860*/  @!P0 SYNCS.PHASECHK.TRANS64 P0, [R0+URZ+0x40], R4 ;  /* 0x00004004000085a7 */ /* 0x000ee400080010ff */
[----:B---3--:R-:W-:Y:S05]  /*9870*/  @!P0 BRA `(.L_x_179) ;  /* 0xfffffffc00f08947 */ /* 0x008fea000383ffff */
[----:B------:R-:W-:Y:S05]  /*9880*/  BRA `(.L_x_180) ;  /* 0xffffffbc00f07947 */ /* 0x000fea000383ffff */
.L_x_95:
[----:B------:R-:W-:Y:S07]  /*9890*/  MOV R0, UR21 ;  /* 0x0000001500007c02 */ /* 0x000fee0008000f00 */
.L_x_181:
[----:B--2---:R2:W3:Y:S02]  /*98a0*/  SYNCS.PHASECHK.TRANS64.TRYWAIT P0, [R0+URZ+0x48], R4 ;  /* 0x00004804000075a7 */ /* 0x0044e400080011ff */
[----:B---3--:R-:W-:Y:S05]  /*98b0*/  @!P0 NANOSLEEP.SYNCS 0x989680 ;  /* 0x009896800000895d */ /* 0x008fea0003900000 */
[----:B------:R-:W3:Y:S02]  /*98c0*/  @!P0 SYNCS.PHASECHK.TRANS64 P0, [R0+URZ+0x48], R4 ;  /* 0x00004804000085a7 */ /* 0x000ee400080010ff */
[----:B---3--:R-:W-:Y:S05]  /*98d0*/  @!P0 BRA `(.L_x_181) ;  /* 0xfffffffc00f08947 */ /* 0x008fea000383ffff */
[----:B------:R-:W-:Y:S05]  /*98e0*/  BRA `(.L_x_182) ;  /* 0xffffffc000307947 */ /* 0x000fea000383ffff */
.L_x_96:
[----:B------:R-:W-:Y:S07]  /*98f0*/  MOV R0, UR21 ;  /* 0x0000001500007c02 */ /* 0x000fee0008000f00 */
.L_x_183:
[----:B--2---:R2:W3:Y:S02]  /*9900*/  SYNCS.PHASECHK.TRANS64.TRYWAIT P0, [R0+URZ+0x50], R4 ;  /* 0x00005004000075a7 */ /* 0x0044e400080011ff */
[----:B---3--:R-:W-:Y:S05]  /*9910*/  @!P0 NANOSLEEP.SYNCS 0x989680 ;  /* 0x009896800000895d */ /* 0x008fea0003900000 */
[----:B------:R-:W3:Y:S02]  /*9920*/  @!P0 SYNCS.PHASECHK.TRANS64 P0, [R0+URZ+0x50], R4 ;  /* 0x00005004000085a7 */ /* 0x000ee400080010ff */
[----:B---3--:R-:W-:Y:S05]  /*9930*/  @!P0 BRA `(.L_x_183) ;  /* 0xfffffffc00f08947 */ /* 0x008fea000383ffff */
[----:B------:R-:W-:Y:S05]  /*9940*/  BRA `(.L_x_184) ;  /* 0xffffffc000787947 */ /* 0x000fea000383ffff */
.L_x_97:
[----:B------:R-:W-:Y:S07]  /*9950*/  MOV R0, UR21 ;  /* 0x0000001500007c02 */ /* 0x000fee0008000f00 */
.L_x_185:
[----:B--2---:R2:W3:Y:S02]  /*9960*/  SYNCS.PHASECHK.TRANS64.TRYWAIT P0, [R0+URZ+0x58], R4 ;  /* 0x00005804000075a7 */ /* 0x0044e400080011ff */
[----:B---3--:R-:W-:Y:S05]  /*9970*/  @!P0 NANOSLEEP.SYNCS 0x989680 ;  /* 0x009896800000895d */ /* 0x008fea0003900000 */
[----:B------:R-:W3:Y:S02]  /*9980*/  @!P0 SYNCS.PHASECHK.TRANS64 P0, [R0+URZ+0x58], R4 ;  /* 0x00005804000085a7 */ /* 0x000ee400080010ff */
[----:B---3--:R-:W-:Y:S05]  /*9990*/  @!P0 BRA `(.L_x_185) ;  /* 0xfffffffc00f08947 */ /* 0x008fea000383ffff */
[----:B------:R-:W-:Y:S05]  /*99a0*/  BRA `(.L_x_186) ;  /* 0xffffffc000c47947 */ /* 0x000fea000383ffff */
.L_x_99:
[----:B------:R-:W-:-:S07]  /*99b0*/  MOV R0, UR21 ;  /* 0x0000001500007c02 */ /* 0x000fce0008000f00 */
.L_x_187:
[----:B---3--:R3:W4:Y:S02]  /*99c0*/  SYNCS.PHASECHK.TRANS64.TRYWAIT P0, [R0+URZ+0x40], R2 ;  /* 0x00004002000075a7 */ /* 0x00872400080011ff */
[----:B----4-:R-:W-:Y:S05]  /*99d0*/  @!P0 NANOSLEEP.SYNCS 0x989680 ;  /* 0x009896800000895d */ /* 0x010fea0003900000 */
[----:B------:R-:W4:Y:S02]  /*99e0*/  @!P0 SYNCS.PHASECHK.TRANS64 P0, [R0+URZ+0x40], R2 ;  /* 0x00004002000085a7 */ /* 0x000f2400080010ff */
[----:B----4-:R-:W-:Y:S05]  /*99f0*/  @!P0 BRA `(.L_x_187) ;  /* 0xfffffffc00f08947 */ /* 0x010fea000383ffff */
[----:B------:R-:W-:Y:S05]  /*9a00*/  BRA `(.L_x_188) ;  /* 0xffffffc4003c7947 */ /* 0x000fea000383ffff */
.L_x_100:
[----:B---3--:R-:W-:-:S07]  /*9a10*/  MOV R0, UR21 ;  /* 0x0000001500007c02 */ /* 0x008fce0008000f00 */
.L_x_189:
[----:B---3--:R3:W4:Y:S02]  /*9a20*/  SYNCS.PHASECHK.TRANS64.TRYWAIT P0, [R0+URZ+0x48], R2 ;  /* 0x00004802000075a7 */ /* 0x00872400080011ff */
[----:B----4-:R-:W-:Y:S05]  /*9a30*/  @!P0 NANOSLEEP.SYNCS 0x989680 ;  /* 0x009896800000895d */ /* 0x010fea0003900000 */
[----:B------:R-:W4:Y:S02]  /*9a40*/  @!P0 SYNCS.PHASECHK.TRANS64 P0, [R0+URZ+0x48], R2 ;  /* 0x00004802000085a7 */ /* 0x000f2400080010ff */
[----:B----4-:R-:W-:Y:S05]  /*9a50*/  @!P0 BRA `(.L_x_189) ;  /* 0xfffffffc00f08947 */ /* 0x010fea000383ffff */
[----:B------:R-:W-:Y:S05]  /*9a60*/  BRA `(.L_x_190) ;  /* 0xffffffc4002c7947 */ /* 0x000fea000383ffff */
.L_x_101:
[----:B---3--:R-:W-:-:S07]  /*9a70*/  MOV R0, UR21 ;  /* 0x0000001500007c02 */ /* 0x008fce0008000f00 */
.L_x_191:
[----:B---3--:R3:W4:Y:S02]  /*9a80*/  SYNCS.PHASECHK.TRANS64.TRYWAIT P0, [R0+URZ+0x50], R2 ;  /* 0x00005002000075a7 */ /* 0x00872400080011ff */
[----:B----4-:R-:W-:Y:S05]  /*9a90*/  @!P0 NANOSLEEP.SYNCS 0x989680 ;  /* 0x009896800000895d */ /* 0x010fea0003900000 */
[----:B------:R-:W4:Y:S02]  /*9aa0*/  @!P0 SYNCS.PHASECHK.TRANS64 P0, [R0+URZ+0x50], R2 ;  /* 0x00005002000085a7 */ /* 0x000f2400080010ff */
[----:B----4-:R-:W-:Y:S05]  /*9ab0*/  @!P0 BRA `(.L_x_191) ;  /* 0xfffffffc00f08947 */ /* 0x010fea000383ffff */
[----:B------:R-:W-:Y:S05]  /*9ac0*/  BRA `(.L_x_192) ;  /* 0xffffffc4001c7947 */ /* 0x000fea000383ffff */
.L_x_103:
[----:B-1----:R1:W2:Y:S02]  /*9ad0*/  SYNCS.PHASECHK.TRANS64.TRYWAIT P0, [R3+URZ+0x70], R0 ;  /* 0x00007000030075a7 */ /* 0x0022a400080011ff */
[----:B--2---:R-:W-:Y:S05]  /*9ae0*/  @!P0 NANOSLEEP.SYNCS 0x989680 ;  /* 0x009896800000895d */ /* 0x004fea0003900000 */
[----:B------:R-:W2:Y:S02]  /*9af0*/  @!P0 SYNCS.PHASECHK.TRANS64 P0, [R3+URZ+0x70], R0 ;  /* 0x00007000030085a7 */ /* 0x000ea400080010ff */
[----:B--2---:R-:W-:Y:S05]  /*9b00*/  @!P0 BRA `(.L_x_103) ;  /* 0xfffffffc00f08947 */ /* 0x004fea000383ffff */
[----:B------:R-:W-:Y:S05]  /*9b10*/  BRA `(.L_x_193) ;  /* 0xffffffc400e07947 */ /* 0x000fea000383ffff */
.L_x_114:
[----:B-1----:R-:W-:Y:S04]  /*9b20*/  MOV R2, UR43 ;  /* 0x0000002b00027c02 */ /* 0x002fe80008000f00 */
[----:B------:R1:W2:Y:S03]  /*9b30*/  SYNCS.PHASECHK.TRANS64.TRYWAIT P1, [R2+URZ+0x20], R3 ;  /* 0x00002003020075a7 */ /* 0x0002a600080211ff */
[----:B--2---:R-:W-:Y:S05]  /*9b40*/  @!P1 NANOSLEEP.SYNCS 0x989680 ;  /* 0x009896800000995d */ /* 0x004fea0003900000 */
[----:B------:R-:W2:Y:S02]  /*9b50*/  @!P1 SYNCS.PHASECHK.TRANS64 P1, [R2+URZ+0x20], R3 ;  /* 0x00002003020095a7 */ /* 0x000ea400080210ff */
[----:B--2---:R-:W-:Y:S05]  /*9b60*/  @!P1 BRA `(.L_x_114) ;  /* 0xfffffffc00ec9947 */ /* 0x004fea000383ffff */
[----:B------:R-:W-:Y:S05]  /*9b70*/  BRA `(.L_x_113) ;  /* 0xffffffd4004c7947 */ /* 0x000fea000383ffff */
.L_x_116:
[----:B-1----:R1:W4:Y:S02]  /*9b80*/  SYNCS.PHASECHK.TRANS64.TRYWAIT P0, [R70+URZ+0x90], R0 ;  /* 0x00009000460075a7 */ /* 0x00232400080011ff */
[----:B----4-:R-:W-:Y:S05]  /*9b90*/  @!P0 NANOSLEEP.SYNCS 0x989680 ;  /* 0x009896800000895d */ /* 0x010fea0003900000 */
[----:B------:R-:W4:Y:S02]  /*9ba0*/  @!P0 SYNCS.PHASECHK.TRANS64 P0, [R70+URZ+0x90], R0 ;  /* 0x00009000460085a7 */ /* 0x000f2400080010ff */
[----:B----4-:R-:W-:Y:S05]  /*9bb0*/  @!P0 BRA `(.L_x_116) ;  /* 0xfffffffc00f08947 */ /* 0x010fea000383ffff */
[----:B------:R-:W-:Y:S05]  /*9bc0*/  BRA `(.L_x_115) ;  /* 0xffffffd400747947 */ /* 0x000fea000383ffff */
.L_x_125:
[----:B-1----:R1:W3:Y:S02]  /*9bd0*/  SYNCS.PHASECHK.TRANS64.TRYWAIT P0, [R2+URZ+0x20], R0 ;  /* 0x00002000020075a7 */ /* 0x0022e400080011ff */
[----:B---3--:R-:W-:Y:S05]  /*9be0*/  @!P0 NANOSLEEP.SYNCS 0x989680 ;  /* 0x009896800000895d */ /* 0x008fea0003900000 */
[----:B------:R-:W3:Y:S02]  /*9bf0*/  @!P0 SYNCS.PHASECHK.TRANS64 P0, [R2+URZ+0x20], R0 ;  /* 0x00002000020085a7 */ /* 0x000ee400080010ff */
[----:B---3--:R-:W-:Y:S05]  /*9c00*/  @!P0 BRA `(.L_x_125) ;  /* 0xfffffffc00f08947 */ /* 0x008fea000383ffff */
[----:B------:R-:W-:Y:S05]  /*9c10*/  BRA `(.L_x_124) ;  /* 0xffffffdc00107947 */ /* 0x000fea000383ffff */
.L_x_133:
[----:B-1----:R1:W3:Y:S02]  /*9c20*/  SYNCS.PHASECHK.TRANS64.TRYWAIT P0, [R0+URZ+0x20], R6 ;  /* 0x00002006000075a7 */ /* 0x0022e400080011ff */
[----:B---3--:R-:W-:Y:S05]  /*9c30*/  @!P0 NANOSLEEP.SYNCS 0x989680 ;  /* 0x009896800000895d */ /* 0x008fea0003900000 */
[----:B------:R-:W3:Y:S02]  /*9c40*/  @!P0 SYNCS.PHASECHK.TRANS64 P0, [R0+URZ+0x20], R6 ;  /* 0x00002006000085a7 */ /* 0x000ee400080010ff */
[----:B---3--:R-:W-:Y:S05]  /*9c50*/  @!P0 BRA `(.L_x_133) ;  /* 0xfffffffc00f08947 */ /* 0x008fea000383ffff */
[----:B------:R-:W-:Y:S05]  /*9c60*/  BRA `(.L_x_132) ;  /* 0xffffffe000d47947 */ /* 0x000fea000383ffff */
.L_x_141:
[----:B-1----:R1:W3:Y:S02]  /*9c70*/  SYNCS.PHASECHK.TRANS64.TRYWAIT P0, [R0+URZ+0x20], R5 ;  /* 0x00002005000075a7 */ /* 0x0022e400080011ff */
[----:B---3--:R-:W-:Y:S05]  /*9c80*/  @!P0 NANOSLEEP.SYNCS 0x989680 ;  /* 0x009896800000895d */ /* 0x008fea0003900000 */
[----:B------:R-:W3:Y:S02]  /*9c90*/  @!P0 SYNCS.PHASECHK.TRANS64 P0, [R0+URZ+0x20], R5 ;  /* 0x00002005000085a7 */ /* 0x000ee400080010ff */
[----:B---3--:R-:W-:Y:S05]  /*9ca0*/  @!P0 BRA `(.L_x_141) ;  /* 0xfffffffc00f08947 */ /* 0x008fea000383ffff */
[----:B------:R-:W-:Y:S05]  /*9cb0*/  BRA `(.L_x_140) ;  /* 0xffffffe800987947 */ /* 0x000fea000383ffff */
        .weak           $__internal_0_$__cuda_sm10x_tcgen05_guardrail_trap_col_being_dealloced_not_returned_by_alloc
        .type           $__internal_0_$__cuda_sm10x_tcgen05_guardrail_trap_col_being_dealloced_not_returned_by_alloc,@function
        .size           $__internal_0_$__cuda_sm10x_tcgen05_guardrail_trap_col_being_dealloced_not_returned_by_alloc,($__internal_1_$__cuda_sm10x_tcgen05_guardrail_trap_phase_invalid_during_alloc - $__internal_0_$__cuda_sm10x_tcgen05_guardrail_trap_col_being_dealloced_not_returned_by_alloc)
$__internal_0_$__cuda_sm10x_tcgen05_guardrail_trap_col_being_dealloced_not_returned_by_alloc:
[----:B------:R-:W-:Y:S05]  /*9cc0*/  BPT.TRAP 0x1 ;  /* 0x000000040000795c */ /* 0x000fea0000300000 */
[----:B------:R-:W-:-:S04]  /*9cd0*/  HFMA2 R3, -RZ, RZ, 0, 0 ;  /* 0x00000000ff037431 */ /* 0x000fc800000001ff */
[----:B------:R-:W-:Y:S05]  /*9ce0*/  RET.REL.NODEC R2 `(_ZN7cutlass13device_kernelINS_4gemm6kernel13GemmUniversalIN4cute5tupleIJiiiiEEENS1_10collective13CollectiveMmaINS1_35MainloopSm100TmaUmmaWarpSpecializedILi2ELi2ELi4ENS5_IJNS4_1CILi4EEENSA_ILi1EEESC_EEEEENS5_IJNSA_ILi256EEENSA_ILi64EEENSA_ILi128EEEEEEfNS5_IJlSC_lEEEfSJ_NS4_8TiledMMAINS4_8MMA_AtomIJNS4_23SM100_MMA_TF32_2x1SM_SSINS_10tfloat32_tESN_fLi256ELi64ELNS4_4UMMA5MajorE0ELSP_0ELNSO_7ScaleInE0ELSQ_0EEEEEENS4_6LayoutINS5_IJSC_SC_SC_EEENS5_IJNSA_ILi0EEESV_SV_EEEEENS5_IJNS4_10UnderscoreESY_SY_EEEEENS4_18SM100_TMA_2SM_LOADENS4_14ComposedLayoutINS4_7SwizzleILi3ELi4ELi3EEENS4_18smem_ptr_flag_bitsILi32EEENST_INS5_IJNSA_ILi8EEENSA_ILi32EEEEEENS5_IJS18_SC_EEEEEEEvNS4_8identityENS4_28SM100_TMA_2SM_LOAD_MULTICASTES1C_vS1D_EENS_8epilogue10collective18CollectiveEpilogueINS1G_23Sm100TmaWarpSpecializedILi4ELi2ELi16ELb1ELb0EEEJNS5_IJSH_SG_SH_EEENS5_IJNST_ISH_SC_EENST_INSA_ILi16EEESC_EEEEEfSJ_fSJ_NS1G_6fusion15FusionCallbacksIS1K_NS1Q_17LinearCombinationIffffLNS_15FloatRoundStyleE2EEES1L_S1P_JEEENS4_5SM1004TMEM4LOAD26SM100_TMEM_LOAD_32dp32b16xENS4_13SM90_TMA_LOADENS12_INS13_ILi2ELi4ELi3EEES16_NST_INS5_IJS17_S1N_EEENS5_IJS1N_SC_EEEEEEENS4_39AutoVectorizingCopyWithAssumedAlignmentILi128EEENS4_14SM90_TMA_STOREES25_S27_S27_EEEvvEEEEvNT_6ParamsE) ;  /* 0xffffff6002c47950 */ /* 0x000fea0003c3ffff */
        .weak           $__internal_1_$__cuda_sm10x_tcgen05_guardrail_trap_phase_invalid_during_alloc
        .type           $__internal_1_$__cuda_sm10x_tcgen05_guardrail_trap_phase_invalid_during_alloc,@function
        .size           $__internal_1_$__cuda_sm10x_tcgen05_guardrail_trap_phase_invalid_during_alloc,($__internal_2_$__cuda_sm10x_tcgen05_guardrail_trap_unallocated_columns_being_dealloced - $__internal_1_$__cuda_sm10x_tcgen05_guardrail_trap_phase_invalid_during_alloc)
$__internal_1_$__cuda_sm10x_tcgen05_guardrail_trap_phase_invalid_during_alloc:
[----:B------:R-:W-:Y:S05]  /*9cf0*/  BPT.TRAP 0x1 ;  /* 0x000000040000795c */ /* 0x000fea0000300000 */
[----:B------:R-:W-:-:S04]  /*9d00*/  MOV R7, 0x0 ;  /* 0x0000000000077802 */ /* 0x000fc80000000f00 */
[----:B------:R-:W-:Y:S05]  /*9d10*/  RET.REL.NODEC R6 `(_ZN7cutlass13device_kernelINS_4gemm6kernel13GemmUniversalIN4cute5tupleIJiiiiEEENS1_10collective13CollectiveMmaINS1_35MainloopSm100TmaUmmaWarpSpecializedILi2ELi2ELi4ENS5_IJNS4_1CILi4EEENSA_ILi1EEESC_EEEEENS5_IJNSA_ILi256EEENSA_ILi64EEENSA_ILi128EEEEEEfNS5_IJlSC_lEEEfSJ_NS4_8TiledMMAINS4_8MMA_AtomIJNS4_23SM100_MMA_TF32_2x1SM_SSINS_10tfloat32_tESN_fLi256ELi64ELNS4_4UMMA5MajorE0ELSP_0ELNSO_7ScaleInE0ELSQ_0EEEEEENS4_6LayoutINS5_IJSC_SC_SC_EEENS5_IJNSA_ILi0EEESV_SV_EEEEENS5_IJNS4_10UnderscoreESY_SY_EEEEENS4_18SM100_TMA_2SM_LOADENS4_14ComposedLayoutINS4_7SwizzleILi3ELi4ELi3EEENS4_18smem_ptr_flag_bitsILi32EEENST_INS5_IJNSA_ILi8EEENSA_ILi32EEEEEENS5_IJS18_SC_EEEEEEEvNS4_8identityENS4_28SM100_TMA_2SM_LOAD_MULTICASTES1C_vS1D_EENS_8epilogue10collective18CollectiveEpilogueINS1G_23Sm100TmaWarpSpecializedILi4ELi2ELi16ELb1ELb0EEEJNS5_IJSH_SG_SH_EEENS5_IJNST_ISH_SC_EENST_INSA_ILi16EEESC_EEEEEfSJ_fSJ_NS1G_6fusion15FusionCallbacksIS1K_NS1Q_17LinearCombinationIffffLNS_15FloatRoundStyleE2EEES1L_S1P_JEEENS4_5SM1004TMEM4LOAD26SM100_TMEM_LOAD_32dp32b16xENS4_13SM90_TMA_LOADENS12_INS13_ILi2ELi4ELi3EEES16_NST_INS5_IJS17_S1N_EEENS5_IJS1N_SC_EEEEEEENS4_39AutoVectorizingCopyWithAssumedAlignmentILi128EEENS4_14SM90_TMA_STOREES25_S27_S27_EEEvvEEEEvNT_6ParamsE) ;  /* 0xffffff6006b87950 */ /* 0x000fea0003c3ffff */
        .weak           $__internal_2_$__cuda_sm10x_tcgen05_guardrail_trap_unallocated_columns_being_dealloced
        .type           $__internal_2_$__cuda_sm10x_tcgen05_guardrail_trap_unallocated_columns_being_dealloced,@function
        .size           $__internal_2_$__cuda_sm10x_tcgen05_guardrail_trap_unallocated_columns_being_dealloced,(.L_x_195 - $__internal_2_$__cuda_sm10x_tcgen05_guardrail_trap_unallocated_columns_being_dealloced)
$__internal_2_$__cuda_sm10x_tcgen05_guardrail_trap_unallocated_columns_being_dealloced:
[----:B------:R-:W-:Y:S05]  /*9d20*/  BPT.TRAP 0x1 ;  /* 0x000000040000795c */ /* 0x000fea0000300000 */
[----:B------:R-:W-:-:S04]  /*9d30*/  HFMA2 R3, -RZ, RZ, 0, 0 ;  /* 0x00000000ff037431 */ /* 0x000fc800000001ff */
[----:B------:R-:W-:Y:S05]  /*9d40*/  RET.REL.NODEC R2 `(_ZN7cutlass13device_kernelINS_4gemm6kernel13GemmUniversalIN4cute5tupleIJiiiiEEENS1_10collective13CollectiveMmaINS1_35MainloopSm100TmaUmmaWarpSpecializedILi2ELi2ELi4ENS5_IJNS4_1CILi4EEENSA_ILi1EEESC_EEEEENS5_IJNSA_ILi256EEENSA_ILi64EEENSA_ILi128EEEEEEfNS5_IJlSC_lEEEfSJ_NS4_8TiledMMAINS4_8MMA_AtomIJNS4_23SM100_MMA_TF32_2x1SM_SSINS_10tfloat32_tESN_fLi256ELi64ELNS4_4UMMA5MajorE0ELSP_0ELNSO_7ScaleInE0ELSQ_0EEEEEENS4_6LayoutINS5_IJSC_SC_SC_EEENS5_IJNSA_ILi0EEESV_SV_EEEEENS5_IJNS4_10UnderscoreESY_SY_EEEEENS4_18SM100_TMA_2SM_LOADENS4_14ComposedLayoutINS4_7SwizzleILi3ELi4ELi3EEENS4_18smem_ptr_flag_bitsILi32EEENST_INS5_IJNSA_ILi8EEENSA_ILi32EEEEEENS5_IJS18_SC_EEEEEEEvNS4_8identityENS4_28SM100_TMA_2SM_LOAD_MULTICASTES1C_vS1D_EENS_8epilogue10collective18CollectiveEpilogueINS1G_23Sm100TmaWarpSpecializedILi4ELi2ELi16ELb1ELb0EEEJNS5_IJSH_SG_SH_EEENS5_IJNST_ISH_SC_EENST_INSA_ILi16EEESC_EEEEEfSJ_fSJ_NS1G_6fusion15FusionCallbacksIS1K_NS1Q_17LinearCombinationIffffLNS_15FloatRoundStyleE2EEES1L_S1P_JEEENS4_5SM1004TMEM4LOAD26SM100_TMEM_LOAD_32dp32b16xENS4_13SM90_TMA_LOADENS12_INS13_ILi2ELi4ELi3EEES16_NST_INS5_IJS17_S1N_EEENS5_IJS1N_SC_EEEEEEENS4_39AutoVectorizingCopyWithAssumedAlignmentILi128EEENS4_14SM90_TMA_STOREES25_S27_S27_EEEvvEEEEvNT_6ParamsE) ;  /* 0xffffff6002ac7950 */ /* 0x000fea0003c3ffff */
.L_x_194:
[----:B------:R-:W-:-:S00]  /*9d50*/  BRA `(.L_x_194) ;  /* 0xfffffffc00fc7947 */ /* 0x000fc0000383ffff */
[----:B------:R-:W-:-:S00]  /*9d60*/  NOP ;  /* 0x0000000000007918 */ /* 0x000fc00000000000 */
        /* <DEDUP_REMOVED lines=9> */
.L_x_195:


//--------------------- .nv.global.init           --------------------------
	.section	.nv.global.init,"aw",@progbits
.nv.global.init:
	.type		$str$27,@object
	.size		$str$27,($str$28 - $str$27)
$str$27:
        /*0000*/ 	.byte	0x28, 0x61, 0x64, 0x64, 0x72, 0x65, 0x73, 0x73, 0x20, 0x26, 0x20, 0x6d, 0x61, 0x73, 0x6b, 0x29
        /*0010*/ 	.byte	0x20, 0x3d, 0x3d, 0x20, 0x30, 0x00
	.type		$str$28,@object
	.size		$str$28,($str$26 - $str$28)
$str$28:
        /*0016*/ 	.byte	0x2f, 0x74, 0x6d, 0x70, 0x2f, 0x63, 0x75, 0x74, 0x6c, 0x61, 0x73, 0x73, 0x5f, 0x73, 0x77, 0x65
        /*0026*/ 	.byte	0x65, 0x70, 0x5f, 0x73, 0x72, 0x63, 0x2f, 0x69, 0x6e, 0x63, 0x6c, 0x75, 0x64, 0x65, 0x2f, 0x63
        /*0036*/ 	.byte	0x75, 0x74, 0x65, 0x2f, 0x70, 0x6f, 0x69, 0x6e, 0x74, 0x65, 0x72, 0x5f, 0x66, 0x6c, 0x61, 0x67
        /*0046*/ 	.byte	0x67, 0x65, 0x64, 0x2e, 0x68, 0x70, 0x70, 0x00
	.type		$str$26,@object
	.size		$str$26,($str$25 - $str$26)
$str$26:
        /*004e*/ 	.byte	0x2f, 0x74, 0x6d, 0x70, 0x2f, 0x63, 0x75, 0x74, 0x6c, 0x61, 0x73, 0x73, 0x5f, 0x73, 0x77, 0x65
        /*005e*/ 	.byte	0x65, 0x70, 0x5f, 0x73, 0x72, 0x63, 0x2f, 0x69, 0x6e, 0x63, 0x6c, 0x75, 0x64, 0x65, 0x2f, 0x63
        /*006e*/ 	.byte	0x75, 0x74, 0x65, 0x2f, 0x61, 0x74, 0x6f, 0x6d, 0x2f, 0x63, 0x6f, 0x70, 0x79, 0x5f, 0x74, 0x72
        /*007e*/ 	.byte	0x61, 0x69, 0x74, 0x73, 0x5f, 0x73, 0x6d, 0x31, 0x30, 0x30, 0x2e, 0x68, 0x70, 0x70, 0x00
	.type		$str$25,@object
	.size		$str$25,(__unnamed_1 - $str$25)
$str$25:
        /*008d*/ 	.byte	0x28, 0x28, 0x75, 0x69, 0x6e, 0x74, 0x33, 0x32, 0x5f, 0x74, 0x28, 0x74, 0x68, 0x72, 0x65, 0x61
        /*009d*/ 	.byte	0x64, 0x49, 0x64, 0x78, 0x2e, 0x78, 0x29, 0x20, 0x2f, 0x20, 0x33, 0x32, 0x29, 0x20, 0x25, 0x20
        /*00ad*/ 	.byte	0x34, 0x29, 0x20, 0x3d, 0x3d, 0x20, 0x28, 0x28, 0x28, 0x74, 0x6d, 0x65, 0x6d, 0x5f, 0x61, 0x64
        /*00bd*/ 	.byte	0x64, 0x72, 0x20, 0x3e, 0x3e, 0x20, 0x31, 0x36, 0x29, 0x20, 0x2f, 0x20, 0x33, 0x32, 0x29, 0x20
        /*00cd*/ 	.byte	0x25, 0x20, 0x34, 0x29, 0x00
	.type		__unnamed_1,@object
	.size		__unnamed_1,(__unnamed_2 - __unnamed_1)
__unnamed_1:
        /*00d2*/ 	.byte	0x61, 0x75, 0x74, 0x6f, 0x20, 0x63, 0x75, 0x74, 0x65, 0x3a, 0x3a, 0x61, 0x73, 0x5f, 0x70, 0x6f
        /* <DEDUP_REMOVED lines=23> */
        /*0252*/ 	.byte	0x43, 0x3c, 0x32, 0x30, 0x34, 0x38, 0x3e, 0x3e, 0x3e, 0x3e, 0x5d, 0x00
	.type		__unnamed_2,@object
	.size		__unnamed_2,(.L_2 - __unnamed_2)
__unnamed_2:
        /* <DEDUP_REMOVED lines=42> */
        /*04fe*/ 	.byte	0x3e, 0x5d, 0x00
.L_2:


//--------------------- .nv.shared._ZN7cutlass13device_kernelINS_4gemm6kernel13GemmUniversalIN4cute5tupleIJiiiiEEENS1_10collective13CollectiveMmaINS1_35MainloopSm100TmaUmmaWarpSpecializedILi2ELi2ELi4ENS5_IJNS4_1CILi4EEENSA_ILi1EEESC_EEEEENS5_IJNSA_ILi256EEENSA_ILi64EEENSA_ILi128EEEEEEfNS5_IJlSC_lEEEfSJ_NS4_8TiledMMAINS4_8MMA_AtomIJNS4_23SM100_MMA_TF32_2x1SM_SSINS_10tfloat32_tESN_fLi256ELi64ELNS4_4UMMA5MajorE0ELSP_0ELNSO_7ScaleInE0ELSQ_0EEEEEENS4_6LayoutINS5_IJSC_SC_SC_EEENS5_IJNSA_ILi0EEESV_SV_EEEEENS5_IJNS4_10UnderscoreESY_SY_EEEEENS4_18SM100_TMA_2SM_LOADENS4_14ComposedLayoutINS4_7SwizzleILi3ELi4ELi3EEENS4_18smem_ptr_flag_bitsILi32EEENST_INS5_IJNSA_ILi8EEENSA_ILi32EEEEEENS5_IJS18_SC_EEEEEEEvNS4_8identityENS4_28SM100_TMA_2SM_LOAD_MULTICASTES1C_vS1D_EENS_8epilogue10collective18CollectiveEpilogueINS1G_23Sm100TmaWarpSpecializedILi4ELi2ELi16ELb1ELb0EEEJNS5_IJSH_SG_SH_EEENS5_IJNST_ISH_SC_EENST_INSA_ILi16EEESC_EEEEEfSJ_fSJ_NS1G_6fusion15FusionCallbacksIS1K_NS1Q_17LinearCombinationIffffLNS_15FloatRoundStyleE2EEES1L_S1P_JEEENS4_5SM1004TMEM4LOAD26SM100_TMEM_LOAD_32dp32b16xENS4_13SM90_TMA_LOADENS12_INS13_ILi2ELi4ELi3EEES16_NST_INS5_IJS17_S1N_EEENS5_IJS1N_SC_EEEEEEENS4_39AutoVectorizingCopyWithAssumedAlignmentILi128EEENS4_14SM90_TMA_STOREES25_S27_S27_EEEvvEEEEvNT_6ParamsE --------------------------
	.section	.nv.shared._ZN7cutlass13device_kernelINS_4gemm6kernel13GemmUniversalIN4cute5tupleIJiiiiEEENS1_10collective13CollectiveMmaINS1_35MainloopSm100TmaUmmaWarpSpecializedILi2ELi2ELi4ENS5_IJNS4_1CILi4EEENSA_ILi1EEESC_EEEEENS5_IJNSA_ILi256EEENSA_ILi64EEENSA_ILi128EEEEEEfNS5_IJlSC_lEEEfSJ_NS4_8TiledMMAINS4_8MMA_AtomIJNS4_23SM100_MMA_TF32_2x1SM_SSINS_10tfloat32_tESN_fLi256ELi64ELNS4_4UMMA5MajorE0ELSP_0ELNSO_7ScaleInE0ELSQ_0EEEEEENS4_6LayoutINS5_IJSC_SC_SC_EEENS5_IJNSA_ILi0EEESV_SV_EEEEENS5_IJNS4_10UnderscoreESY_SY_EEEEENS4_18SM100_TMA_2SM_LOADENS4_14ComposedLayoutINS4_7SwizzleILi3ELi4ELi3EEENS4_18smem_ptr_flag_bitsILi32EEENST_INS5_IJNSA_ILi8EEENSA_ILi32EEEEEENS5_IJS18_SC_EEEEEEEvNS4_8identityENS4_28SM100_TMA_2SM_LOAD_MULTICASTES1C_vS1D_EENS_8epilogue10collective18CollectiveEpilogueINS1G_23Sm100TmaWarpSpecializedILi4ELi2ELi16ELb1ELb0EEEJNS5_IJSH_SG_SH_EEENS5_IJNST_ISH_SC_EENST_INSA_ILi16EEESC_EEEEEfSJ_fSJ_NS1G_6fusion15FusionCallbacksIS1K_NS1Q_17LinearCombinationIffffLNS_15FloatRoundStyleE2EEES1L_S1P_JEEENS4_5SM1004TMEM4LOAD26SM100_TMEM_LOAD_32dp32b16xENS4_13SM90_TMA_LOADENS12_INS13_ILi2ELi4ELi3EEES16_NST_INS5_IJS17_S1N_EEENS5_IJS1N_SC_EEEEEEENS4_39AutoVectorizingCopyWithAssumedAlignmentILi128EEENS4_14SM90_TMA_STOREES25_S27_S27_EEEvvEEEEvNT_6ParamsE,"aw",@nobits
	.sectionflags	@""
	.align	16
	.zero		1024


//--------------------- .nv.shared.reserved.0     --------------------------
	.section	.nv.shared.reserved.0,"aw",@nobits
	.weak		__nv_reservedSMEM_offset_0_alias
	.size		__nv_reservedSMEM_offset_0_alias, 0, 64
	.other		__nv_reservedSMEM_offset_0_alias,@"STO_CUDA_RESERVED_SHARED STV_DEFAULT"
__nv_reservedSMEM_offset_0_alias:
	.zero		0
.nv.shared.reserved.0:
	.zero		64
	.weak		__nv_reservedSMEM_tcgen05_partition
	.type		__nv_reservedSMEM_tcgen05_partition,@object
	.size		__nv_reservedSMEM_tcgen05_partition,(.L_0 - __nv_reservedSMEM_tcgen05_partition)
__nv_reservedSMEM_tcgen05_partition:
	.zero		32
.L_0:


//--------------------- .nv.global                --------------------------
	.section	.nv.global,"aw",@nobits
.nv.global:
	.type		_ZN40_INTERNAL_f9305f53_4_k_cu_2987668e_288694cute1_E,@object
	.size		_ZN40_INTERNAL_f9305f53_4_k_cu_2987668e_288694cute1_E,(_ZN40_INTERNAL_f9305f53_4_k_cu_2987668e_288694cuda3std3__45__cpo6cbeginE - _ZN40_INTERNAL_f9305f53_4_k_cu_2987668e_288694cute1_E)
_ZN40_INTERNAL_f9305f53_4_k_cu_2987668e_288694cute1_E:
	.zero		1
	.type		_ZN40_INTERNAL_f9305f53_4_k_cu_2987668e_288694cuda3std3__45__cpo6cbeginE,@object
	.size		_ZN40_INTERNAL_f9305f53_4_k_cu_2987668e_288694cuda3std3__45__cpo6cbeginE,(_ZN40_INTERNAL_f9305f53_4_k_cu_2987668e_288694cuda3std3__48in_placeE - _ZN40_INTERNAL_f9305f53_4_k_cu_2987668e_288694cuda3std3__45__cpo6cbeginE)
_ZN40_INTERNAL_f9305f53_4_k_cu_2987668e_288694cuda3std3__45__cpo6cbeginE:
	.zero		1
	.type		_ZN40_INTERNAL_f9305f53_4_k_cu_2987668e_288694cuda3std3__48in_placeE,@object
	.size		_ZN40_INTERNAL_f9305f53_4_k_cu_2987668e_288694cuda3std3__48in_placeE,(_ZN40_INTERNAL_f9305f53_4_k_cu_2987668e_288694cuda3std6ranges3__45__cpo9iter_moveE - _ZN40_INTERNAL_f9305f53_4_k_cu_2987668e_288694cuda3std3__48in_placeE)
_ZN40_INTERNAL_f9305f53_4_k_cu_2987668e_288694cuda3std3__48in_placeE:
	.zero		1
	.type		_ZN40_INTERNAL_f9305f53_4_k_cu_2987668e_288694cuda3std6ranges3__45__cpo9iter_moveE,@object
	.size		_ZN40_INTERNAL_f9305f53_4_k_cu_2987668e_288694cuda3std6ranges3__45__cpo9iter_moveE,(_ZN40_INTERNAL_f9305f53_4_k_cu_2987668e_288694cuda3std3__45__cpo5beginE - _ZN40_INTERNAL_f9305f53_4_k_cu_2987668e_288694cuda3std6ranges3__45__cpo9iter_moveE)
_ZN40_INTERNAL_f9305f53_4_k_cu_2987668e_288694cuda3std6ranges3__45__cpo9iter_moveE:
	.zero		1
	.type		_ZN40_INTERNAL_f9305f53_4_k_cu_2987668e_288694cuda3std3__45__cpo5beginE,@object
	.size		_ZN40_INTERNAL_f9305f53_4_k_cu_2987668e_288694cuda3std3__45__cpo5beginE,(_ZN40_INTERNAL_f9305f53_4_k_cu_2987668e_288694cuda3std3__442_GLOBAL__N__f9305f53_4_k_cu_2987668e_288696ignoreE - _ZN40_INTERNAL_f9305f53_4_k_cu_2987668e_288694cuda3std3__45__cpo5beginE)
_ZN40_INTERNAL_f9305f53_4_k_cu_2987668e_288694cuda3std3__45__cpo5beginE:
	.zero		1
	.type		_ZN40_INTERNAL_f9305f53_4_k_cu_2987668e_288694cuda3std3__442_GLOBAL__N__f9305f53_4_k_cu_2987668e_288696ignoreE,@object
	.size		_ZN40_INTERNAL_f9305f53_4_k_cu_2987668e_288694cuda3std3__442_GLOBAL__N__f9305f53_4_k_cu_2987668e_288696ignoreE,(_ZN40_INTERNAL_f9305f53_4_k_cu_2987668e_288694cute7productE - _ZN40_INTERNAL_f9305f53_4_k_cu_2987668e_288694cuda3std3__442_GLOBAL__N__f9305f53_4_k_cu_2987668e_288696ignoreE)
_ZN40_INTERNAL_f9305f53_4_k_cu_2987668e_288694cuda3std3__442_GLOBAL__N__f9305f53_4_k_cu_2987668e_288696ignoreE:
	.zero		1
	.type		_ZN40_INTERNAL_f9305f53_4_k_cu_2987668e_288694cute7productE,@object
	.size		_ZN40_INTERNAL_f9305f53_4_k_cu_2987668e_288694cute7productE,(_ZN40_INTERNAL_f9305f53_4_k_cu_2987668e_288694cuda3std3__45__cpo3endE - _ZN40_INTERNAL_f9305f53_4_k_cu_2987668e_288694cute7productE)
_ZN40_INTERNAL_f9305f53_4_k_cu_2987668e_288694cute7productE:
	.zero		1
	.type		_ZN40_INTERNAL_f9305f53_4_k_cu_2987668e_288694cuda3std3__45__cpo3endE,@object
	.size		_ZN40_INTERNAL_f9305f53_4_k_cu_2987668e_288694cuda3std3__45__cpo3endE,(_ZN40_INTERNAL_f9305f53_4_k_cu_2987668e_288694cuda3std3__419piecewise_constructE - _ZN40_INTERNAL_f9305f53_4_k_cu_2987668e_288694cuda3std3__45__cpo3endE)
_ZN40_INTERNAL_f9305f53_4_k_cu_2987668e_288694cuda3std3__45__cpo3endE:
	.zero		1
	.type		_ZN40_INTERNAL_f9305f53_4_k_cu_2987668e_288694cuda3std3__419piecewise_constructE,@object
	.size		_ZN40_INTERNAL_f9305f53_4_k_cu_2987668e_288694cuda3std3__419piecewise_constructE,(_ZN40_INTERNAL_f9305f53_4_k_cu_2987668e_288694cuda3std3__45__cpo4cendE - _ZN40_INTERNAL_f9305f53_4_k_cu_2987668e_288694cuda3std3__419piecewise_constructE)
_ZN40_INTERNAL_f9305f53_4_k_cu_2987668e_288694cuda3std3__419piecewise_constructE:
	.zero		1
	.type		_ZN40_INTERNAL_f9305f53_4_k_cu_2987668e_288694cuda3std3__45__cpo4cendE,@object
	.size		_ZN40_INTERNAL_f9305f53_4_k_cu_2987668e_288694cuda3std3__45__cpo4cendE,(_ZN40_INTERNAL_f9305f53_4_k_cu_2987668e_288694cuda3std6ranges3__45__cpo4swapE - _ZN40_INTERNAL_f9305f53_4_k_cu_2987668e_288694cuda3std3__45__cpo4cendE)
_ZN40_INTERNAL_f9305f53_4_k_cu_2987668e_288694cuda3std3__45__cpo4cendE:
	.zero		1
	.type		_ZN40_INTERNAL_f9305f53_4_k_cu_2987668e_288694cuda3std6ranges3__45__cpo4swapE,@object
	.size		_ZN40_INTERNAL_f9305f53_4_k_cu_2987668e_288694cuda3std6ranges3__45__cpo4swapE,(.L_10 - _ZN40_INTERNAL_f9305f53_4_k_cu_2987668e_288694cuda3std6ranges3__45__cpo4swapE)
_ZN40_INTERNAL_f9305f53_4_k_cu_2987668e_288694cuda3std6ranges3__45__cpo4swapE:
	.zero		1
.L_10:


//--------------------- .nv.constant0._ZN7cutlass13device_kernelINS_4gemm6kernel13GemmUniversalIN4cute5tupleIJiiiiEEENS1_10collective13CollectiveMmaINS1_35MainloopSm100TmaUmmaWarpSpecializedILi2ELi2ELi4ENS5_IJNS4_1CILi4EEENSA_ILi1EEESC_EEEEENS5_IJNSA_ILi256EEENSA_ILi64EEENSA_ILi128EEEEEEfNS5_IJlSC_lEEEfSJ_NS4_8TiledMMAINS4_8MMA_AtomIJNS4_23SM100_MMA_TF32_2x1SM_SSINS_10tfloat32_tESN_fLi256ELi64ELNS4_4UMMA5MajorE0ELSP_0ELNSO_7ScaleInE0ELSQ_0EEEEEENS4_6LayoutINS5_IJSC_SC_SC_EEENS5_IJNSA_ILi0EEESV_SV_EEEEENS5_IJNS4_10UnderscoreESY_SY_EEEEENS4_18SM100_TMA_2SM_LOADENS4_14ComposedLayoutINS4_7SwizzleILi3ELi4ELi3EEENS4_18smem_ptr_flag_bitsILi32EEENST_INS5_IJNSA_ILi8EEENSA_ILi32EEEEEENS5_IJS18_SC_EEEEEEEvNS4_8identityENS4_28SM100_TMA_2SM_LOAD_MULTICASTES1C_vS1D_EENS_8epilogue10collective18CollectiveEpilogueINS1G_23Sm100TmaWarpSpecializedILi4ELi2ELi16ELb1ELb0EEEJNS5_IJSH_SG_SH_EEENS5_IJNST_ISH_SC_EENST_INSA_ILi16EEESC_EEEEEfSJ_fSJ_NS1G_6fusion15FusionCallbacksIS1K_NS1Q_17LinearCombinationIffffLNS_15FloatRoundStyleE2EEES1L_S1P_JEEENS4_5SM1004TMEM4LOAD26SM100_TMEM_LOAD_32dp32b16xENS4_13SM90_TMA_LOADENS12_INS13_ILi2ELi4ELi3EEES16_NST_INS5_IJS17_S1N_EEENS5_IJS1N_SC_EEEEEEENS4_39AutoVectorizingCopyWithAssumedAlignmentILi128EEENS4_14SM90_TMA_STOREES25_S27_S27_EEEvvEEEEvNT_6ParamsE --------------------------
	.section	.nv.constant0._ZN7cutlass13device_kernelINS_4gemm6kernel13GemmUniversalIN4cute5tupleIJiiiiEEENS1_10collective13CollectiveMmaINS1_35MainloopSm100TmaUmmaWarpSpecializedILi2ELi2ELi4ENS5_IJNS4_1CILi4EEENSA_ILi1EEESC_EEEEENS5_IJNSA_ILi256EEENSA_ILi64EEENSA_ILi128EEEEEEfNS5_IJlSC_lEEEfSJ_NS4_8TiledMMAINS4_8MMA_AtomIJNS4_23SM100_MMA_TF32_2x1SM_SSINS_10tfloat32_tESN_fLi256ELi64ELNS4_4UMMA5MajorE0ELSP_0ELNSO_7ScaleInE0ELSQ_0EEEEEENS4_6LayoutINS5_IJSC_SC_SC_EEENS5_IJNSA_ILi0EEESV_SV_EEEEENS5_IJNS4_10UnderscoreESY_SY_EEEEENS4_18SM100_TMA_2SM_LOADENS4_14ComposedLayoutINS4_7SwizzleILi3ELi4ELi3EEENS4_18smem_ptr_flag_bitsILi32EEENST_INS5_IJNSA_ILi8EEENSA_ILi32EEEEEENS5_IJS18_SC_EEEEEEEvNS4_8identityENS4_28SM100_TMA_2SM_LOAD_MULTICASTES1C_vS1D_EENS_8epilogue10collective18CollectiveEpilogueINS1G_23Sm100TmaWarpSpecializedILi4ELi2ELi16ELb1ELb0EEEJNS5_IJSH_SG_SH_EEENS5_IJNST_ISH_SC_EENST_INSA_ILi16EEESC_EEEEEfSJ_fSJ_NS1G_6fusion15FusionCallbacksIS1K_NS1Q_17LinearCombinationIffffLNS_15FloatRoundStyleE2EEES1L_S1P_JEEENS4_5SM1004TMEM4LOAD26SM100_TMEM_LOAD_32dp32b16xENS4_13SM90_TMA_LOADENS12_INS13_ILi2ELi4ELi3EEES16_NST_INS5_IJS17_S1N_EEENS5_IJS1N_SC_EEEEEEENS4_39AutoVectorizingCopyWithAssumedAlignmentILi128EEENS4_14SM90_TMA_STOREES25_S27_S27_EEEvvEEEEvNT_6ParamsE,"a",@progbits
	.sectionflags	@""
	.align	4
.nv.constant0._ZN7cutlass13device_kernelINS_4gemm6kernel13GemmUniversalIN4cute5tupleIJiiiiEEENS1_10collective13CollectiveMmaINS1_35MainloopSm100TmaUmmaWarpSpecializedILi2ELi2ELi4ENS5_IJNS4_1CILi4EEENSA_ILi1EEESC_EEEEENS5_IJNSA_ILi256EEENSA_ILi64EEENSA_ILi128EEEEEEfNS5_IJlSC_lEEEfSJ_NS4_8TiledMMAINS4_8MMA_AtomIJNS4_23SM100_MMA_TF32_2x1SM_SSINS_10tfloat32_tESN_fLi256ELi64ELNS4_4UMMA5MajorE0ELSP_0ELNSO_7ScaleInE0ELSQ_0EEEEEENS4_6LayoutINS5_IJSC_SC_SC_EEENS5_IJNSA_ILi0EEESV_SV_EEEEENS5_IJNS4_10UnderscoreESY_SY_EEEEENS4_18SM100_TMA_2SM_LOADENS4_14ComposedLayoutINS4_7SwizzleILi3ELi4ELi3EEENS4_18smem_ptr_flag_bitsILi32EEENST_INS5_IJNSA_ILi8EEENSA_ILi32EEEEEENS5_IJS18_SC_EEEEEEEvNS4_8identityENS4_28SM100_TMA_2SM_LOAD_MULTICASTES1C_vS1D_EENS_8epilogue10collective18CollectiveEpilogueINS1G_23Sm100TmaWarpSpecializedILi4ELi2ELi16ELb1ELb0EEEJNS5_IJSH_SG_SH_EEENS5_IJNST_ISH_SC_EENST_INSA_ILi16EEESC_EEEEEfSJ_fSJ_NS1G_6fusion15FusionCallbacksIS1K_NS1Q_17LinearCombinationIffffLNS_15FloatRoundStyleE2EEES1L_S1P_JEEENS4_5SM1004TMEM4LOAD26SM100_TMEM_LOAD_32dp32b16xENS4_13SM90_TMA_LOADENS12_INS13_ILi2ELi4ELi3EEES16_NST_INS5_IJS17_S1N_EEENS5_IJS1N_SC_EEEEEEENS4_39AutoVectorizingCopyWithAssumedAlignmentILi128EEENS4_14SM90_TMA_STOREES25_S27_S27_EEEvvEEEEvNT_6ParamsE:
	.zero		2944


//--------------------- SYMBOLS --------------------------

	.type		.nv.reservedSmem.offset0,@object
	.size		.nv.reservedSmem.offset0,0x4
	.type		.nv.reservedSmem.cap,@object
	.size		.nv.reservedSmem.cap,0x4
	.type		__assertfail,@function
